	.target	sm_100a

	.elftype	@"ET_EXEC"


//--------------------- .note.nv.tkinfo           --------------------------
	.section	.note.nv.tkinfo,"",@"SHT_NOTE"
	.sectionflags	@"SHF_NOTE_NV_TKINFO"
	.tkinfo
        /*0018*/ 	.word	0x00000002
        /*0030*/ 	.string	""
        /*0030*/ 	.string	"ptxas"
        /*0030*/ 	.string	"Cuda compilation tools, release 13.0, V13.0.88"
        /*0030*/ 	.string	"Build cuda_13.0.r13.0/compiler.36424714_0"
        /*0030*/ 	.string	"-arch sm_100a -m 64 "



//--------------------- .note.nv.cuinfo           --------------------------
	.section	.note.nv.cuinfo,"",@"SHT_NOTE"
	.sectionflags	@"SHF_NOTE_NV_CUINFO"
        /*0018*/ 	.short	0x0002
        /*001a*/ 	.short	0x0064
        /*001c*/ 	.short	0x0082
	.zero		2


//--------------------- .nv.info                  --------------------------
	.section	.nv.info,"",@"SHT_CUDA_INFO"
	.align	4


	//----- nvinfo : EIATTR_REGCOUNT
	.align		4
        /*0000*/ 	.byte	0x04, 0x2f
        /*0002*/ 	.short	(.L_19 - .L_18)
	.align		4
.L_18:
        /*0004*/ 	.word	index@(_ZN7cutlass13device_kernelINS_4conv6kernel13ConvUniversalINS1_16ConvProblemShapeILNS1_8OperatorE0ELi3EEENS1_10collective14CollectiveConvINS1_47MainloopSm100TmaUmmaWarpSpecializedImplicitGemmILS5_0ELi20ELi3ELi1ELi2EN4cute5tupleIJNSA_1CILi2EEENSC_ILi1EEESE_EEEEENSB_IJNSC_ILi256EEENSC_ILi64EEENSB_IJSI_EEEEEENS_12float_e4m3_tESL_NSA_8TiledMMAINSA_8MMA_AtomIJNSA_10MMA_TraitsINSA_25SM100_MMA_F8F6F4_2x1SM_SSEJSL_SL_fSH_SI_NSA_17integral_constantINSA_4UMMA5MajorELSS_0EEEST_NSQ_INSR_7ScaleInELSU_0EEESV_EEEEEENSA_6LayoutINSB_IJSE_SE_SE_EEENSB_IJNSC_ILi0EEES10_S10_EEEEENSB_IJNSA_10UnderscoreES13_S13_EEEEENS7_6detail27Sm100ImplicitGemmTileTraitsINSA_25SM100_TMA_2SM_LOAD_IM2COLENSA_14ComposedLayoutINSA_7SwizzleILi2ELi4ELi3EEENSA_18smem_ptr_flag_bitsILi8EEENSY_INSB_IJNSC_ILi8EEESI_EEENSB_IJSI_SE_EEEEEEEvEENS17_INSA_18SM100_TMA_2SM_LOADES1I_vEEEENS_8epilogue10collective18CollectiveEpilogueINS1N_23Sm100TmaWarpSpecializedILi1ELi1ELi64ELb0ELb0EEEJNSB_IJNSC_ILi128EEESI_SJ_EEENSB_IJNSY_IS1S_SE_EENSY_ISI_SE_EEEEESL_NSB_IJNSB_IJllllEEESE_S10_EEESL_S1Y_NS1N_6fusion15FusionCallbacksIS1R_NS1Z_17LinearCombinationISL_fSL_fLNS_15FloatRoundStyleE2EEES1T_S1W_JEEENSA_5SM1004TMEM4LOAD26SM100_TMEM_LOAD_32dp32b64xENSA_20SM90_TMA_LOAD_IM2COLES1I_NSA_39AutoVectorizingCopyWithAssumedAlignmentILi128EEENSA_21SM90_TMA_STORE_IM2COLES1I_S2B_S2B_EEEvvEEEEvNT_6ParamsE)
        /*0008*/ 	.word	0x0000009b


	//----- nvinfo : EIATTR_FRAME_SIZE
	.align		4
.L_19:
        /*000c*/ 	.byte	0x04, 0x11
        /*000e*/ 	.short	(.L_21 - .L_20)
	.align		4
.L_20:
        /*0010*/ 	.word	index@($__internal_2_$__cuda_sm10x_tcgen05_guardrail_trap_unallocated_columns_being_dealloced)
        /*0014*/ 	.word	0x00000008


	//----- nvinfo : EIATTR_FRAME_SIZE
	.align		4
.L_21:
        /*0018*/ 	.byte	0x04, 0x11
        /*001a*/ 	.short	(.L_23 - .L_22)
	.align		4
.L_22:
        /*001c*/ 	.word	index@($__internal_1_$__cuda_sm10x_tcgen05_guardrail_trap_phase_invalid_during_alloc)
        /*0020*/ 	.word	0x00000008


	//----- nvinfo : EIATTR_FRAME_SIZE
	.align		4
.L_23:
        /*0024*/ 	.byte	0x04, 0x11
        /*0026*/ 	.short	(.L_25 - .L_24)
	.align		4
.L_24:
        /*0028*/ 	.word	index@($__internal_0_$__cuda_sm10x_tcgen05_guardrail_trap_col_being_dealloced_not_returned_by_alloc)
        /*002c*/ 	.word	0x00000008


	//----- nvinfo : EIATTR_FRAME_SIZE
	.align		4
.L_25:
        /*0030*/ 	.byte	0x04, 0x11
        /*0032*/ 	.short	(.L_27 - .L_26)
	.align		4
.L_26:
        /*0034*/ 	.word	index@(_ZN7cutlass13device_kernelINS_4conv6kernel13ConvUniversalINS1_16ConvProblemShapeILNS1_8OperatorE0ELi3EEENS1_10collective14CollectiveConvINS1_47MainloopSm100TmaUmmaWarpSpecializedImplicitGemmILS5_0ELi20ELi3ELi1ELi2EN4cute5tupleIJNSA_1CILi2EEENSC_ILi1EEESE_EEEEENSB_IJNSC_ILi256EEENSC_ILi64EEENSB_IJSI_EEEEEENS_12float_e4m3_tESL_NSA_8TiledMMAINSA_8MMA_AtomIJNSA_10MMA_TraitsINSA_25SM100_MMA_F8F6F4_2x1SM_SSEJSL_SL_fSH_SI_NSA_17integral_constantINSA_4UMMA5MajorELSS_0EEEST_NSQ_INSR_7ScaleInELSU_0EEESV_EEEEEENSA_6LayoutINSB_IJSE_SE_SE_EEENSB_IJNSC_ILi0EEES10_S10_EEEEENSB_IJNSA_10UnderscoreES13_S13_EEEEENS7_6detail27Sm100ImplicitGemmTileTraitsINSA_25SM100_TMA_2SM_LOAD_IM2COLENSA_14ComposedLayoutINSA_7SwizzleILi2ELi4ELi3EEENSA_18smem_ptr_flag_bitsILi8EEENSY_INSB_IJNSC_ILi8EEESI_EEENSB_IJSI_SE_EEEEEEEvEENS17_INSA_18SM100_TMA_2SM_LOADES1I_vEEEENS_8epilogue10collective18CollectiveEpilogueINS1N_23Sm100TmaWarpSpecializedILi1ELi1ELi64ELb0ELb0EEEJNSB_IJNSC_ILi128EEESI_SJ_EEENSB_IJNSY_IS1S_SE_EENSY_ISI_SE_EEEEESL_NSB_IJNSB_IJllllEEESE_S10_EEESL_S1Y_NS1N_6fusion15FusionCallbacksIS1R_NS1Z_17LinearCombinationISL_fSL_fLNS_15FloatRoundStyleE2EEES1T_S1W_JEEENSA_5SM1004TMEM4LOAD26SM100_TMEM_LOAD_32dp32b64xENSA_20SM90_TMA_LOAD_IM2COLES1I_NSA_39AutoVectorizingCopyWithAssumedAlignmentILi128EEENSA_21SM90_TMA_STORE_IM2COLES1I_S2B_S2B_EEEvvEEEEvNT_6ParamsE)
        /*0038*/ 	.word	0x00000008


	//----- nvinfo : EIATTR_MIN_STACK_SIZE
	.align		4
.L_27:
        /*003c*/ 	.byte	0x04, 0x12
        /*003e*/ 	.short	(.L_29 - .L_28)
	.align		4
.L_28:
        /*0040*/ 	.word	index@(_ZN7cutlass13device_kernelINS_4conv6kernel13ConvUniversalINS1_16ConvProblemShapeILNS1_8OperatorE0ELi3EEENS1_10collective14CollectiveConvINS1_47MainloopSm100TmaUmmaWarpSpecializedImplicitGemmILS5_0ELi20ELi3ELi1ELi2EN4cute5tupleIJNSA_1CILi2EEENSC_ILi1EEESE_EEEEENSB_IJNSC_ILi256EEENSC_ILi64EEENSB_IJSI_EEEEEENS_12float_e4m3_tESL_NSA_8TiledMMAINSA_8MMA_AtomIJNSA_10MMA_TraitsINSA_25SM100_MMA_F8F6F4_2x1SM_SSEJSL_SL_fSH_SI_NSA_17integral_constantINSA_4UMMA5MajorELSS_0EEEST_NSQ_INSR_7ScaleInELSU_0EEESV_EEEEEENSA_6LayoutINSB_IJSE_SE_SE_EEENSB_IJNSC_ILi0EEES10_S10_EEEEENSB_IJNSA_10UnderscoreES13_S13_EEEEENS7_6detail27Sm100ImplicitGemmTileTraitsINSA_25SM100_TMA_2SM_LOAD_IM2COLENSA_14ComposedLayoutINSA_7SwizzleILi2ELi4ELi3EEENSA_18smem_ptr_flag_bitsILi8EEENSY_INSB_IJNSC_ILi8EEESI_EEENSB_IJSI_SE_EEEEEEEvEENS17_INSA_18SM100_TMA_2SM_LOADES1I_vEEEENS_8epilogue10collective18CollectiveEpilogueINS1N_23Sm100TmaWarpSpecializedILi1ELi1ELi64ELb0ELb0EEEJNSB_IJNSC_ILi128EEESI_SJ_EEENSB_IJNSY_IS1S_SE_EENSY_ISI_SE_EEEEESL_NSB_IJNSB_IJllllEEESE_S10_EEESL_S1Y_NS1N_6fusion15FusionCallbacksIS1R_NS1Z_17LinearCombinationISL_fSL_fLNS_15FloatRoundStyleE2EEES1T_S1W_JEEENSA_5SM1004TMEM4LOAD26SM100_TMEM_LOAD_32dp32b64xENSA_20SM90_TMA_LOAD_IM2COLES1I_NSA_39AutoVectorizingCopyWithAssumedAlignmentILi128EEENSA_21SM90_TMA_STORE_IM2COLES1I_S2B_S2B_EEEvvEEEEvNT_6ParamsE)
        /*0044*/ 	.word	0x00000008
.L_29:


//--------------------- .nv.compat                --------------------------
	.section	.nv.compat,"",@"SHT_CUDA_COMPAT_INFO"
	.align	4
        /*0000*/ 	.byte	0x02, 0x09, 0x01, 0x00, 0x02, 0x02, 0x02, 0x00, 0x02, 0x05, 0x05, 0x00, 0x03, 0x07, 0x01, 0x01
        /*0010*/ 	.byte	0x02, 0x03, 0x01, 0x00, 0x02, 0x06, 0x01, 0x00, 0x04, 0x0b, 0x08, 0x00, 0x09, 0x00, 0x00, 0x00
        /*0020*/ 	.byte	0x00, 0x00, 0x00, 0x00


//--------------------- .nv.info._ZN7cutlass13device_kernelINS_4conv6kernel13ConvUniversalINS1_16ConvProblemShapeILNS1_8OperatorE0ELi3EEENS1_10collective14CollectiveConvINS1_47MainloopSm100TmaUmmaWarpSpecializedImplicitGemmILS5_0ELi20ELi3ELi1ELi2EN4cute5tupleIJNSA_1CILi2EEENSC_ILi1EEESE_EEEEENSB_IJNSC_ILi256EEENSC_ILi64EEENSB_IJSI_EEEEEENS_12float_e4m3_tESL_NSA_8TiledMMAINSA_8MMA_AtomIJNSA_10MMA_TraitsINSA_25SM100_MMA_F8F6F4_2x1SM_SSEJSL_SL_fSH_SI_NSA_17integral_constantINSA_4UMMA5MajorELSS_0EEEST_NSQ_INSR_7ScaleInELSU_0EEESV_EEEEEENSA_6LayoutINSB_IJSE_SE_SE_EEENSB_IJNSC_ILi0EEES10_S10_EEEEENSB_IJNSA_10UnderscoreES13_S13_EEEEENS7_6detail27Sm100ImplicitGemmTileTraitsINSA_25SM100_TMA_2SM_LOAD_IM2COLENSA_14ComposedLayoutINSA_7SwizzleILi2ELi4ELi3EEENSA_18smem_ptr_flag_bitsILi8EEENSY_INSB_IJNSC_ILi8EEESI_EEENSB_IJSI_SE_EEEEEEEvEENS17_INSA_18SM100_TMA_2SM_LOADES1I_vEEEENS_8epilogue10collective18CollectiveEpilogueINS1N_23Sm100TmaWarpSpecializedILi1ELi1ELi64ELb0ELb0EEEJNSB_IJNSC_ILi128EEESI_SJ_EEENSB_IJNSY_IS1S_SE_EENSY_ISI_SE_EEEEESL_NSB_IJNSB_IJllllEEESE_S10_EEESL_S1Y_NS1N_6fusion15FusionCallbacksIS1R_NS1Z_17LinearCombinationISL_fSL_fLNS_15FloatRoundStyleE2EEES1T_S1W_JEEENSA_5SM1004TMEM4LOAD26SM100_TMEM_LOAD_32dp32b64xENSA_20SM90_TMA_LOAD_IM2COLES1I_NSA_39AutoVectorizingCopyWithAssumedAlignmentILi128EEENSA_21SM90_TMA_STORE_IM2COLES1I_S2B_S2B_EEEvvEEEEvNT_6ParamsE --------------------------
	.section	.nv.info._ZN7cutlass13device_kernelINS_4conv6kernel13ConvUniversalINS1_16ConvProblemShapeILNS1_8OperatorE0ELi3EEENS1_10collective14CollectiveConvINS1_47MainloopSm100TmaUmmaWarpSpecializedImplicitGemmILS5_0ELi20ELi3ELi1ELi2EN4cute5tupleIJNSA_1CILi2EEENSC_ILi1EEESE_EEEEENSB_IJNSC_ILi256EEENSC_ILi64EEENSB_IJSI_EEEEEENS_12float_e4m3_tESL_NSA_8TiledMMAINSA_8MMA_AtomIJNSA_10MMA_TraitsINSA_25SM100_MMA_F8F6F4_2x1SM_SSEJSL_SL_fSH_SI_NSA_17integral_constantINSA_4UMMA5MajorELSS_0EEEST_NSQ_INSR_7ScaleInELSU_0EEESV_EEEEEENSA_6LayoutINSB_IJSE_SE_SE_EEENSB_IJNSC_ILi0EEES10_S10_EEEEENSB_IJNSA_10UnderscoreES13_S13_EEEEENS7_6detail27Sm100ImplicitGemmTileTraitsINSA_25SM100_TMA_2SM_LOAD_IM2COLENSA_14ComposedLayoutINSA_7SwizzleILi2ELi4ELi3EEENSA_18smem_ptr_flag_bitsILi8EEENSY_INSB_IJNSC_ILi8EEESI_EEENSB_IJSI_SE_EEEEEEEvEENS17_INSA_18SM100_TMA_2SM_LOADES1I_vEEEENS_8epilogue10collective18CollectiveEpilogueINS1N_23Sm100TmaWarpSpecializedILi1ELi1ELi64ELb0ELb0EEEJNSB_IJNSC_ILi128EEESI_SJ_EEENSB_IJNSY_IS1S_SE_EENSY_ISI_SE_EEEEESL_NSB_IJNSB_IJllllEEESE_S10_EEESL_S1Y_NS1N_6fusion15FusionCallbacksIS1R_NS1Z_17LinearCombinationISL_fSL_fLNS_15FloatRoundStyleE2EEES1T_S1W_JEEENSA_5SM1004TMEM4LOAD26SM100_TMEM_LOAD_32dp32b64xENSA_20SM90_TMA_LOAD_IM2COLES1I_NSA_39AutoVectorizingCopyWithAssumedAlignmentILi128EEENSA_21SM90_TMA_STORE_IM2COLES1I_S2B_S2B_EEEvvEEEEvNT_6ParamsE,"",@"SHT_CUDA_INFO"
	.sectionflags	@""
	.align	4


	//----- nvinfo : EIATTR_CUDA_API_VERSION
	.align		4
        /*0000*/ 	.byte	0x04, 0x37
        /*0002*/ 	.short	(.L_31 - .L_30)
.L_30:
        /*0004*/ 	.word	0x00000082


	//----- nvinfo : EIATTR_KPARAM_INFO
	.align		4
.L_31:
        /*0008*/ 	.byte	0x04, 0x17
        /*000a*/ 	.short	(.L_33 - .L_32)
.L_32:
        /*000c*/ 	.word	0x00000000
        /*0010*/ 	.short	0x0000
        /*0012*/ 	.short	0x0000
        /*0014*/ 	.byte	0x00, 0xf0, 0x01, 0x24


	//----- nvinfo : EIATTR_AT_ENTRY_FRAGMENTS
	.align		4
.L_33:
        /*0018*/ 	.byte	0x04, 0x4f
        /*001a*/ 	.short	(.L_35 - .L_34)


	//   ....[0]....
.L_34:
        /*001c*/ 	.word	0x00000007


	//----- nvinfo : EIATTR_RESERVED_SMEM_USED
	.align		4
.L_35:
        /*0020*/ 	.byte	0x01, 0x41
	.zero		2


	//----- nvinfo : EIATTR_SPARSE_MMA_MASK
	.align		4
        /*0024*/ 	.byte	0x03, 0x50
        /*0026*/ 	.short	0x0000


	//----- nvinfo : EIATTR_TCGEN05_2CTA_USED
	.align		4
        /*0028*/ 	.byte	0x01, 0x52
	.zero		2


	//----- nvinfo : EIATTR_MAXREG_COUNT
	.align		4
        /*002c*/ 	.byte	0x03, 0x1b
        /*002e*/ 	.short	0x00ff


	//----- nvinfo : EIATTR_NUM_BARRIERS
	.align		4
        /*0030*/ 	.byte	0x02, 0x4c
        /*0032*/ 	.byte	0x07
	.zero		1


	//----- nvinfo : EIATTR_EXTERNS
	.align		4
        /*0034*/ 	.byte	0x04, 0x0f
        /*0036*/ 	.short	(.L_37 - .L_36)


	//   ....[0]....
	.align		4
.L_36:
        /*0038*/ 	.word	index@(__assertfail)


	//----- nvinfo : EIATTR_MERCURY_ISA_VERSION
	.align		4
.L_37:
        /*003c*/ 	.byte	0x03, 0x5f
        /*003e*/ 	.short	0x0101


	//----- nvinfo : EIATTR_INT_WARP_WIDE_INSTR_OFFSETS
	.align		4
        /*0040*/ 	.byte	0x04, 0x31
        /*0042*/ 	.short	(.L_39 - .L_38)


	//   ....[0]....
.L_38:
        /*0044*/ 	.word	0x00000e20


	//   ....[1]....
        /*0048*/ 	.word	0x00000ed0


	//   ....[2]....
        /*004c*/ 	.word	0x00004ed0


	//   ....[3]....
        /*0050*/ 	.word	0x00004ef0


	//   ....[4]....
        /*0054*/ 	.word	0x00004f20


	//   ....[5]....
        /*0058*/ 	.word	0x00005a90


	//   ....[6]....
        /*005c*/ 	.word	0x00005d00


	//----- nvinfo : EIATTR_COOP_GROUP_MASK_REGIDS
	.align		4
.L_39:
        /*0060*/ 	.byte	0x04, 0x29
        /*0062*/ 	.short	(.L_41 - .L_40)


	//   ....[0]....
.L_40:
        /*0064*/ 	.word	0xffffffff


	//   ....[1]....
        /*0068*/ 	.word	0xffffffff


	//   ....[2]....
        /*006c*/ 	.word	0xffffffff


	//   ....[3]....
        /*0070*/ 	.word	0xffffffff


	//   ....[4]....
        /*0074*/ 	.word	0xffffffff


	//   ....[5]....
        /*0078*/ 	.word	0xffffffff


	//   ....[6]....
        /*007c*/ 	.word	0xffffffff


	//   ....[7]....
        /*0080*/ 	.word	0xffffffff


	//   ....[8]....
        /*0084*/ 	.word	0xffffffff


	//   ....[9]....
        /*0088*/ 	.word	0xffffffff


	//   ....[10]....
        /*008c*/ 	.word	0xffffffff


	//   ....[11]....
        /*0090*/ 	.word	0xffffffff


	//   ....[12]....
        /*0094*/ 	.word	0xffffffff


	//----- nvinfo : EIATTR_COOP_GROUP_INSTR_OFFSETS
	.align		4
.L_41:
        /*0098*/ 	.byte	0x04, 0x28
        /*009a*/ 	.short	(.L_43 - .L_42)


	//   ....[0]....
.L_42:
        /*009c*/ 	.word	0x000000d0


	//   ....[1]....
        /*00a0*/ 	.word	0x00000540


	//   ....[2]....
        /*00a4*/ 	.word	0x00000910


	//   ....[3]....
        /*00a8*/ 	.word	0x00000a50


	//   ....[4]....
        /*00ac*/ 	.word	0x00000b50


	//   ....[5]....
        /*00b0*/ 	.word	0x00000ca0


	//   ....[6]....
        /*00b4*/ 	.word	0x00000f40


	//   ....[7]....
        /*00b8*/ 	.word	0x00002850


	//   ....[8]....
        /*00bc*/ 	.word	0x00003e90


	//   ....[9]....
        /*00c0*/ 	.word	0x00004360


	//   ....[10]....
        /*00c4*/ 	.word	0x00004390


	//   ....[11]....
        /*00c8*/ 	.word	0x00004de0


	//   ....[12]....
        /*00cc*/ 	.word	0x00004ff0


	//----- nvinfo : EIATTR_VRC_CTA_INIT_COUNT
	.align		4
.L_43:
        /*00d0*/ 	.byte	0x02, 0x4a
        /*00d2*/ 	.byte	0x80
	.zero		1


	//----- nvinfo : EIATTR_SYSCALL_OFFSETS
	.align		4
        /*00d4*/ 	.byte	0x04, 0x46
        /*00d6*/ 	.short	(.L_45 - .L_44)


	//   ....[0]....
.L_44:
        /*00d8*/ 	.word	0x00006830


	//   ....[1]....
        /*00dc*/ 	.word	0x00006970


	//   ....[2]....
        /*00e0*/ 	.word	0x00007150


	//----- nvinfo : EIATTR_MBARRIER_INSTR_OFFSETS
	.align		4
.L_45:
        /*00e4*/ 	.byte	0x04, 0x39
        /*00e6*/ 	.short	(.L_47 - .L_46)


	//   ....[0]....
.L_46:
        /*00e8*/ 	.word	0x00000670
        /*00ec*/ 	.word	0x000000ff
        /*00f0*/ 	.word	0x00000000
        /*00f4*/ 	.short	0x0100
        /*00f6*/ 	.byte	0x04
	.zero		1


	//   ....[1]....
        /*00f8*/ 	.word	0x00000680
        /*00fc*/ 	.word	0x000000ff
        /*0100*/ 	.word	0x000000a0
        /*0104*/ 	.short	0x0100
        /*0106*/ 	.byte	0x04
	.zero		1


	//   ....[2]....
        /*0108*/ 	.word	0x00000690
        /*010c*/ 	.word	0x000000ff
        /*0110*/ 	.word	0x00000008
        /*0114*/ 	.short	0x0100
        /*0116*/ 	.byte	0x04
	.zero		1


	//   ....[3]....
        /*0118*/ 	.word	0x000006a0
        /*011c*/ 	.word	0x000000ff
        /*0120*/ 	.word	0x000000a8
        /*0124*/ 	.short	0x0100
        /*0126*/ 	.byte	0x04
	.zero		1


	//   ....[4]....
        /*0128*/ 	.word	0x000006b0
        /*012c*/ 	.word	0x000000ff
        /*0130*/ 	.word	0x00000010
        /*0134*/ 	.short	0x0100
        /*0136*/ 	.byte	0x04
	.zero		1


	//   ....[5]....
        /*0138*/ 	.word	0x000006c0
        /*013c*/ 	.word	0x000000ff
        /*0140*/ 	.word	0x000000b0
        /*0144*/ 	.short	0x0100
        /*0146*/ 	.byte	0x04
	.zero		1


	//   ....[6]....
        /*0148*/ 	.word	0x000006d0
        /*014c*/ 	.word	0x000000ff
        /*0150*/ 	.word	0x00000018
        /*0154*/ 	.short	0x0100
        /*0156*/ 	.byte	0x04
	.zero		1


	//   ....[7]....
        /*0158*/ 	.word	0x000006e0
        /*015c*/ 	.word	0x000000ff
        /*0160*/ 	.word	0x000000b8
        /*0164*/ 	.short	0x0100
        /*0166*/ 	.byte	0x04
	.zero		1


	//   ....[8]....
        /*0168*/ 	.word	0x000006f0
        /*016c*/ 	.word	0x000000ff
        /*0170*/ 	.word	0x00000020
        /*0174*/ 	.short	0x0100
        /*0176*/ 	.byte	0x04
	.zero		1


	//   ....[9]....
        /*0178*/ 	.word	0x00000700
        /*017c*/ 	.word	0x000000ff
        /*0180*/ 	.word	0x000000c0
        /*0184*/ 	.short	0x0100
        /*0186*/ 	.byte	0x04
	.zero		1


	//   ....[10]....
        /*0188*/ 	.word	0x00000710
        /*018c*/ 	.word	0x000000ff
        /*0190*/ 	.word	0x00000028
        /*0194*/ 	.short	0x0100
        /*0196*/ 	.byte	0x04
	.zero		1


	//   ....[11]....
        /*0198*/ 	.word	0x00000720
        /*019c*/ 	.word	0x000000ff
        /*01a0*/ 	.word	0x000000c8
        /*01a4*/ 	.short	0x0100
        /*01a6*/ 	.byte	0x04
	.zero		1


	//   ....[12]....
        /*01a8*/ 	.word	0x00000730
        /*01ac*/ 	.word	0x000000ff
        /*01b0*/ 	.word	0x00000030
        /*01b4*/ 	.short	0x0100
        /*01b6*/ 	.byte	0x04
	.zero		1


	//   ....[13]....
        /*01b8*/ 	.word	0x00000740
        /*01bc*/ 	.word	0x000000ff
        /*01c0*/ 	.word	0x000000d0
        /*01c4*/ 	.short	0x0100
        /*01c6*/ 	.byte	0x04
	.zero		1


	//   ....[14]....
        /*01c8*/ 	.word	0x00000750
        /*01cc*/ 	.word	0x000000ff
        /*01d0*/ 	.word	0x00000038
        /*01d4*/ 	.short	0x0100
        /*01d6*/ 	.byte	0x04
	.zero		1


	//   ....[15]....
        /*01d8*/ 	.word	0x00000760
        /*01dc*/ 	.word	0x000000ff
        /*01e0*/ 	.word	0x000000d8
        /*01e4*/ 	.short	0x0100
        /*01e6*/ 	.byte	0x04
	.zero		1


	//   ....[16]....
        /*01e8*/ 	.word	0x00000770
        /*01ec*/ 	.word	0x000000ff
        /*01f0*/ 	.word	0x00000040
        /*01f4*/ 	.short	0x0100
        /*01f6*/ 	.byte	0x04
	.zero		1


	//   ....[17]....
        /*01f8*/ 	.word	0x00000780
        /*01fc*/ 	.word	0x000000ff
        /*0200*/ 	.word	0x000000e0
        /*0204*/ 	.short	0x0100
        /*0206*/ 	.byte	0x04
	.zero		1


	//   ....[18]....
        /*0208*/ 	.word	0x00000790
        /*020c*/ 	.word	0x000000ff
        /*0210*/ 	.word	0x00000048
        /*0214*/ 	.short	0x0100
        /*0216*/ 	.byte	0x04
	.zero		1


	//   ....[19]....
        /*0218*/ 	.word	0x000007a0
        /*021c*/ 	.word	0x000000ff
        /*0220*/ 	.word	0x000000e8
        /*0224*/ 	.short	0x0100
        /*0226*/ 	.byte	0x04
	.zero		1


	//   ....[20]....
        /*0228*/ 	.word	0x000007b0
        /*022c*/ 	.word	0x000000ff
        /*0230*/ 	.word	0x00000050
        /*0234*/ 	.short	0x0100
        /*0236*/ 	.byte	0x04
	.zero		1


	//   ....[21]....
        /*0238*/ 	.word	0x000007c0
        /*023c*/ 	.word	0x000000ff
        /*0240*/ 	.word	0x000000f0
        /*0244*/ 	.short	0x0100
        /*0246*/ 	.byte	0x04
	.zero		1


	//   ....[22]....
        /*0248*/ 	.word	0x000007d0
        /*024c*/ 	.word	0x000000ff
        /*0250*/ 	.word	0x00000058
        /*0254*/ 	.short	0x0100
        /*0256*/ 	.byte	0x04
	.zero		1


	//   ....[23]....
        /*0258*/ 	.word	0x000007e0
        /*025c*/ 	.word	0x000000ff
        /*0260*/ 	.word	0x000000f8
        /*0264*/ 	.short	0x0100
        /*0266*/ 	.byte	0x04
	.zero		1


	//   ....[24]....
        /*0268*/ 	.word	0x000007f0
        /*026c*/ 	.word	0x000000ff
        /*0270*/ 	.word	0x00000060
        /*0274*/ 	.short	0x0100
        /*0276*/ 	.byte	0x04
	.zero		1


	//   ....[25]....
        /*0278*/ 	.word	0x00000800
        /*027c*/ 	.word	0x000000ff
        /*0280*/ 	.word	0x00000100
        /*0284*/ 	.short	0x0100
        /*0286*/ 	.byte	0x04
	.zero		1


	//   ....[26]....
        /*0288*/ 	.word	0x00000810
        /*028c*/ 	.word	0x000000ff
        /*0290*/ 	.word	0x00000068
        /*0294*/ 	.short	0x0100
        /*0296*/ 	.byte	0x04
	.zero		1


	//   ....[27]....
        /*0298*/ 	.word	0x00000820
        /*029c*/ 	.word	0x000000ff
        /*02a0*/ 	.word	0x00000108
        /*02a4*/ 	.short	0x0100
        /*02a6*/ 	.byte	0x04
	.zero		1


	//   ....[28]....
        /*02a8*/ 	.word	0x00000830
        /*02ac*/ 	.word	0x000000ff
        /*02b0*/ 	.word	0x00000070
        /*02b4*/ 	.short	0x0100
        /*02b6*/ 	.byte	0x04
	.zero		1


	//   ....[29]....
        /*02b8*/ 	.word	0x00000840
        /*02bc*/ 	.word	0x000000ff
        /*02c0*/ 	.word	0x00000110
        /*02c4*/ 	.short	0x0100
        /*02c6*/ 	.byte	0x04
	.zero		1


	//   ....[30]....
        /*02c8*/ 	.word	0x00000850
        /*02cc*/ 	.word	0x000000ff
        /*02d0*/ 	.word	0x00000078
        /*02d4*/ 	.short	0x0100
        /*02d6*/ 	.byte	0x04
	.zero		1


	//   ....[31]....
        /*02d8*/ 	.word	0x00000860
        /*02dc*/ 	.word	0x000000ff
        /*02e0*/ 	.word	0x00000118
        /*02e4*/ 	.short	0x0100
        /*02e6*/ 	.byte	0x04
	.zero		1


	//   ....[32]....
        /*02e8*/ 	.word	0x00000870
        /*02ec*/ 	.word	0x000000ff
        /*02f0*/ 	.word	0x00000080
        /*02f4*/ 	.short	0x0100
        /*02f6*/ 	.byte	0x04
	.zero		1


	//   ....[33]....
        /*02f8*/ 	.word	0x00000880
        /*02fc*/ 	.word	0x000000ff
        /*0300*/ 	.word	0x00000120
        /*0304*/ 	.short	0x0100
        /*0306*/ 	.byte	0x04
	.zero		1


	//   ....[34]....
        /*0308*/ 	.word	0x00000890
        /*030c*/ 	.word	0x000000ff
        /*0310*/ 	.word	0x00000088
        /*0314*/ 	.short	0x0100
        /*0316*/ 	.byte	0x04
	.zero		1


	//   ....[35]....
        /*0318*/ 	.word	0x000008a0
        /*031c*/ 	.word	0x000000ff
        /*0320*/ 	.word	0x00000128
        /*0324*/ 	.short	0x0100
        /*0326*/ 	.byte	0x04
	.zero		1


	//   ....[36]....
        /*0328*/ 	.word	0x000008b0
        /*032c*/ 	.word	0x000000ff
        /*0330*/ 	.word	0x00000090
        /*0334*/ 	.short	0x0100
        /*0336*/ 	.byte	0x04
	.zero		1


	//   ....[37]....
        /*0338*/ 	.word	0x000008c0
        /*033c*/ 	.word	0x000000ff
        /*0340*/ 	.word	0x00000130
        /*0344*/ 	.short	0x0100
        /*0346*/ 	.byte	0x04
	.zero		1


	//   ....[38]....
        /*0348*/ 	.word	0x000008d0
        /*034c*/ 	.word	0x000000ff
        /*0350*/ 	.word	0x00000098
        /*0354*/ 	.short	0x0100
        /*0356*/ 	.byte	0x04
	.zero		1


	//   ....[39]....
        /*0358*/ 	.word	0x000008e0
        /*035c*/ 	.word	0x000000ff
        /*0360*/ 	.word	0x00000138
        /*0364*/ 	.short	0x0100
        /*0366*/ 	.byte	0x04
	.zero		1


	//   ....[40]....
        /*0368*/ 	.word	0x00000a20
        /*036c*/ 	.word	0x000000ff
        /*0370*/ 	.word	0x00000140
        /*0374*/ 	.short	0x0100
        /*0376*/ 	.byte	0x04
	.zero		1


	//   ....[41]....
        /*0378*/ 	.word	0x00000a30
        /*037c*/ 	.word	0x000000ff
        /*0380*/ 	.word	0x00000148
        /*0384*/ 	.short	0x0100
        /*0386*/ 	.byte	0x04
	.zero		1


	//   ....[42]....
        /*0388*/ 	.word	0x00000b20
        /*038c*/ 	.word	0x000000ff
        /*0390*/ 	.word	0x00000150
        /*0394*/ 	.short	0x0100
        /*0396*/ 	.byte	0x04
	.zero		1


	//   ....[43]....
        /*0398*/ 	.word	0x00000b30
        /*039c*/ 	.word	0x000000ff
        /*03a0*/ 	.word	0x00000158
        /*03a4*/ 	.short	0x0100
        /*03a6*/ 	.byte	0x04
	.zero		1


	//   ....[44]....
        /*03a8*/ 	.word	0x00000c70
        /*03ac*/ 	.word	0x000000ff
        /*03b0*/ 	.word	0x00000160
        /*03b4*/ 	.short	0x0100
        /*03b6*/ 	.byte	0x06
	.zero		1


	//   ....[45]....
        /*03b8*/ 	.word	0x00000c80
        /*03bc*/ 	.word	0x000000ff
        /*03c0*/ 	.word	0x00000168
        /*03c4*/ 	.short	0x0100
        /*03c6*/ 	.byte	0x06
	.zero		1


	//   ....[46]....
        /*03c8*/ 	.word	0x00000dc0
        /*03cc*/ 	.word	0x000000ff
        /*03d0*/ 	.word	0x00000170
        /*03d4*/ 	.short	0x0100
        /*03d6*/ 	.byte	0x04
	.zero		1


	//   ....[47]....
        /*03d8*/ 	.word	0x00000dd0
        /*03dc*/ 	.word	0x000000ff
        /*03e0*/ 	.word	0x00000180
        /*03e4*/ 	.short	0x0100
        /*03e6*/ 	.byte	0x04
	.zero		1


	//   ....[48]....
        /*03e8*/ 	.word	0x00000de0
        /*03ec*/ 	.word	0x000000ff
        /*03f0*/ 	.word	0x00000178
        /*03f4*/ 	.short	0x0100
        /*03f6*/ 	.byte	0x04
	.zero		1


	//   ....[49]....
        /*03f8*/ 	.word	0x00000df0
        /*03fc*/ 	.word	0x000000ff
        /*0400*/ 	.word	0x00000188
        /*0404*/ 	.short	0x0100
        /*0406*/ 	.byte	0x04
	.zero		1


	//   ....[50]....
        /*0408*/ 	.word	0x00000ef0
        /*040c*/ 	.word	0x000000ff
        /*0410*/ 	.word	0x00000190
        /*0414*/ 	.short	0x0100
        /*0416*/ 	.byte	0x06
	.zero		1


	//   ....[51]....
        /*0418*/ 	.word	0x00001a30
        /*041c*/ 	.word	0x000000ff
        /*0420*/ 	.word	0x000000a0
        /*0424*/ 	.short	0x010a
        /*0426*/ 	.byte	0x04
	.zero		1


	//   ....[52]....
        /*0428*/ 	.word	0x00001d80
        /*042c*/ 	.word	0x000000ff
        /*0430*/ 	.word	0x000000a0
        /*0434*/ 	.short	0x010a
        /*0436*/ 	.byte	0x09
	.zero		1


	//   ....[53]....
        /*0438*/ 	.word	0x00001f30
        /*043c*/ 	.word	0x000000ff
        /*0440*/ 	.word	0x000000a0
        /*0444*/ 	.short	0x010a
        /*0446*/ 	.byte	0x08
	.zero		1


	//   ....[54]....
        /*0448*/ 	.word	0x00002160
        /*044c*/ 	.word	0x000000ff
        /*0450*/ 	.word	0x00000158
        /*0454*/ 	.short	0x0101
        /*0456*/ 	.byte	0x1e
	.zero		1


	//   ....[55]....
        /*0458*/ 	.word	0x00002190
        /*045c*/ 	.word	0x000000ff
        /*0460*/ 	.word	0x000000a0
        /*0464*/ 	.short	0x010a
        /*0466*/ 	.byte	0x04
	.zero		1


	//   ....[56]....
        /*0468*/ 	.word	0x00002470
        /*046c*/ 	.word	0x000000ff
        /*0470*/ 	.word	0x000000a0
        /*0474*/ 	.short	0x010a
        /*0476*/ 	.byte	0x09
	.zero		1


	//   ....[57]....
        /*0478*/ 	.word	0x00002620
        /*047c*/ 	.word	0x000000ff
        /*0480*/ 	.word	0x000000a0
        /*0484*/ 	.short	0x010a
        /*0486*/ 	.byte	0x08
	.zero		1


	//   ....[58]....
        /*0488*/ 	.word	0x00002860
        /*048c*/ 	.word	0x000000ff
        /*0490*/ 	.word	0x00000160
        /*0494*/ 	.short	0x010a
        /*0496*/ 	.byte	0x1e
	.zero		1


	//   ....[59]....
        /*0498*/ 	.word	0x00002920
        /*049c*/ 	.word	0x000000ff
        /*04a0*/ 	.word	0x00000000
        /*04a4*/ 	.short	0x0101
        /*04a6*/ 	.byte	0x04
	.zero		1


	//   ....[60]....
        /*04a8*/ 	.word	0x00002f10
        /*04ac*/ 	.word	0x000000ff
        /*04b0*/ 	.word	0x00000000
        /*04b4*/ 	.short	0x010a
        /*04b6*/ 	.byte	0x04
	.zero		1


	//   ....[61]....
        /*04b8*/ 	.word	0x00002fb0
        /*04bc*/ 	.word	0x000000ff
        /*04c0*/ 	.word	0x00000000
        /*04c4*/ 	.short	0x010a
        /*04c6*/ 	.byte	0x05
	.zero		1


	//   ....[62]....
        /*04c8*/ 	.word	0x00003050
        /*04cc*/ 	.word	0x000000ff
        /*04d0*/ 	.word	0x00000000
        /*04d4*/ 	.short	0x010a
        /*04d6*/ 	.byte	0x05
	.zero		1


	//   ....[63]....
        /*04d8*/ 	.word	0x000030f0
        /*04dc*/ 	.word	0x000000ff
        /*04e0*/ 	.word	0x00000000
        /*04e4*/ 	.short	0x010a
        /*04e6*/ 	.byte	0x05
	.zero		1


	//   ....[64]....
        /*04e8*/ 	.word	0x00003190
        /*04ec*/ 	.word	0x000000ff
        /*04f0*/ 	.word	0x00000000
        /*04f4*/ 	.short	0x010a
        /*04f6*/ 	.byte	0x05
	.zero		1


	//   ....[65]....
        /*04f8*/ 	.word	0x00003230
        /*04fc*/ 	.word	0x000000ff
        /*0500*/ 	.word	0x00000000
        /*0504*/ 	.short	0x010a
        /*0506*/ 	.byte	0x05
	.zero		1


	//   ....[66]....
        /*0508*/ 	.word	0x000032d0
        /*050c*/ 	.word	0x000000ff
        /*0510*/ 	.word	0x00000000
        /*0514*/ 	.short	0x010a
        /*0516*/ 	.byte	0x05
	.zero		1


	//   ....[67]....
        /*0518*/ 	.word	0x00003370
        /*051c*/ 	.word	0x000000ff
        /*0520*/ 	.word	0x00000000
        /*0524*/ 	.short	0x010a
        /*0526*/ 	.byte	0x05
	.zero		1


	//   ....[68]....
        /*0528*/ 	.word	0x00003410
        /*052c*/ 	.word	0x000000ff
        /*0530*/ 	.word	0x00000000
        /*0534*/ 	.short	0x010a
        /*0536*/ 	.byte	0x05
	.zero		1


	//   ....[69]....
        /*0538*/ 	.word	0x000034b0
        /*053c*/ 	.word	0x000000ff
        /*0540*/ 	.word	0x00000000
        /*0544*/ 	.short	0x010a
        /*0546*/ 	.byte	0x05
	.zero		1


	//   ....[70]....
        /*0548*/ 	.word	0x00003550
        /*054c*/ 	.word	0x000000ff
        /*0550*/ 	.word	0x00000000
        /*0554*/ 	.short	0x010a
        /*0556*/ 	.byte	0x05
	.zero		1


	//   ....[71]....
        /*0558*/ 	.word	0x000035f0
        /*055c*/ 	.word	0x000000ff
        /*0560*/ 	.word	0x00000000
        /*0564*/ 	.short	0x010a
        /*0566*/ 	.byte	0x05
	.zero		1


	//   ....[72]....
        /*0568*/ 	.word	0x00003690
        /*056c*/ 	.word	0x000000ff
        /*0570*/ 	.word	0x00000000
        /*0574*/ 	.short	0x010a
        /*0576*/ 	.byte	0x05
	.zero		1


	//   ....[73]....
        /*0578*/ 	.word	0x00003730
        /*057c*/ 	.word	0x000000ff
        /*0580*/ 	.word	0x00000000
        /*0584*/ 	.short	0x010a
        /*0586*/ 	.byte	0x05
	.zero		1


	//   ....[74]....
        /*0588*/ 	.word	0x000037d0
        /*058c*/ 	.word	0x000000ff
        /*0590*/ 	.word	0x00000000
        /*0594*/ 	.short	0x010a
        /*0596*/ 	.byte	0x05
	.zero		1


	//   ....[75]....
        /*0598*/ 	.word	0x00003870
        /*059c*/ 	.word	0x000000ff
        /*05a0*/ 	.word	0x00000000
        /*05a4*/ 	.short	0x010a
        /*05a6*/ 	.byte	0x05
	.zero		1


	//   ....[76]....
        /*05a8*/ 	.word	0x00003910
        /*05ac*/ 	.word	0x000000ff
        /*05b0*/ 	.word	0x00000000
        /*05b4*/ 	.short	0x010a
        /*05b6*/ 	.byte	0x05
	.zero		1


	//   ....[77]....
        /*05b8*/ 	.word	0x000039b0
        /*05bc*/ 	.word	0x000000ff
        /*05c0*/ 	.word	0x00000000
        /*05c4*/ 	.short	0x010a
        /*05c6*/ 	.byte	0x05
	.zero		1


	//   ....[78]....
        /*05c8*/ 	.word	0x00003a50
        /*05cc*/ 	.word	0x000000ff
        /*05d0*/ 	.word	0x00000000
        /*05d4*/ 	.short	0x010a
        /*05d6*/ 	.byte	0x05
	.zero		1


	//   ....[79]....
        /*05d8*/ 	.word	0x00003b00
        /*05dc*/ 	.word	0x00000000
        /*05e0*/ 	.word	0x00000000
        /*05e4*/ 	.short	0x010a
        /*05e6*/ 	.byte	0xff
	.zero		1


	//   ....[80]....
        /*05e8*/ 	.word	0x00003c50
        /*05ec*/ 	.word	0x000000ff
        /*05f0*/ 	.word	0x00000168
        /*05f4*/ 	.short	0x010a
        /*05f6*/ 	.byte	0x04
	.zero		1


	//   ....[81]....
        /*05f8*/ 	.word	0x00003cf0
        /*05fc*/ 	.word	0x000000ff
        /*0600*/ 	.word	0x00000160
        /*0604*/ 	.short	0x010a
        /*0606*/ 	.byte	0x04
	.zero		1


	//   ....[82]....
        /*0608*/ 	.word	0x00003d90
        /*060c*/ 	.word	0x000000ff
        /*0610*/ 	.word	0x00000000
        /*0614*/ 	.short	0x0101
        /*0616*/ 	.byte	0x05
	.zero		1


	//   ....[83]....
        /*0618*/ 	.word	0x00003dd0
        /*061c*/ 	.word	0x000000ff
        /*0620*/ 	.word	0x00000168
        /*0624*/ 	.short	0x0106
        /*0626*/ 	.byte	0x04
	.zero		1


	//   ....[84]....
        /*0628*/ 	.word	0x00003e10
        /*062c*/ 	.word	0x00000000
        /*0630*/ 	.word	0x00000168
        /*0634*/ 	.short	0x010a
        /*0636*/ 	.byte	0xff
	.zero		1


	//   ....[85]....
        /*0638*/ 	.word	0x00004060
        /*063c*/ 	.word	0x000000ff
        /*0640*/ 	.word	0x00000008
        /*0644*/ 	.short	0x010a
        /*0646*/ 	.byte	0x05
	.zero		1


	//   ....[86]....
        /*0648*/ 	.word	0x00004080
        /*064c*/ 	.word	0x000000ff
        /*0650*/ 	.word	0x00000008
        /*0654*/ 	.short	0x010a
        /*0656*/ 	.byte	0x05
	.zero		1


	//   ....[87]....
        /*0658*/ 	.word	0x00004210
        /*065c*/ 	.word	0x000000ff
        /*0660*/ 	.word	0x00000008
        /*0664*/ 	.short	0x010a
        /*0666*/ 	.byte	0x05
	.zero		1


	//   ....[88]....
        /*0668*/ 	.word	0x00004230
        /*066c*/ 	.word	0x000000ff
        /*0670*/ 	.word	0x00000008
        /*0674*/ 	.short	0x010a
        /*0676*/ 	.byte	0x05
	.zero		1


	//   ....[89]....
        /*0678*/ 	.word	0x000042f0
        /*067c*/ 	.word	0x000000ff
        /*0680*/ 	.word	0x00000000
        /*0684*/ 	.short	0x0101
        /*0686*/ 	.byte	0x04
	.zero		1


	//   ....[90]....
        /*0688*/ 	.word	0x00004650
        /*068c*/ 	.word	0x000000ff
        /*0690*/ 	.word	0x00000160
        /*0694*/ 	.short	0x010a
        /*0696*/ 	.byte	0x11
	.zero		1


	//   ....[91]....
        /*0698*/ 	.word	0x000046f0
        /*069c*/ 	.word	0x000000ff
        /*06a0*/ 	.word	0x00000000
        /*06a4*/ 	.short	0x0101
        /*06a6*/ 	.byte	0x17
	.zero		1


	//   ....[92]....
        /*06a8*/ 	.word	0x00004730
        /*06ac*/ 	.word	0x000000ff
        /*06b0*/ 	.word	0x00000180
        /*06b4*/ 	.short	0x010a
        /*06b6*/ 	.byte	0x16
	.zero		1


	//   ....[93]....
        /*06b8*/ 	.word	0x000047e0
        /*06bc*/ 	.word	0x000000ff
        /*06c0*/ 	.word	0x00000000
        /*06c4*/ 	.short	0x010a
        /*06c6*/ 	.byte	0x04
	.zero		1


	//   ....[94]....
        /*06c8*/ 	.word	0x00004820
        /*06cc*/ 	.word	0x000000ff
        /*06d0*/ 	.word	0x00000000
        /*06d4*/ 	.short	0x010a
        /*06d6*/ 	.byte	0x0a
	.zero		1


	//   ....[95]....
        /*06d8*/ 	.word	0x00004940
        /*06dc*/ 	.word	0x000000ff
        /*06e0*/ 	.word	0x00000000
        /*06e4*/ 	.short	0x010a
        /*06e6*/ 	.byte	0x04
	.zero		1


	//   ....[96]....
        /*06e8*/ 	.word	0x00004be0
        /*06ec*/ 	.word	0x000000ff
        /*06f0*/ 	.word	0x00000000
        /*06f4*/ 	.short	0x010a
        /*06f6*/ 	.byte	0x04
	.zero		1


	//   ....[97]....
        /*06f8*/ 	.word	0x00004c80
        /*06fc*/ 	.word	0x00000000
        /*0700*/ 	.word	0x00000000
        /*0704*/ 	.short	0x010a
        /*0706*/ 	.byte	0xff
	.zero		1


	//   ....[98]....
        /*0708*/ 	.word	0x00004cc0
        /*070c*/ 	.word	0x00000000
        /*0710*/ 	.word	0x00000000
        /*0714*/ 	.short	0x010a
        /*0716*/ 	.byte	0xff
	.zero		1


	//   ....[99]....
        /*0718*/ 	.word	0x00004d30
        /*071c*/ 	.word	0x000000ff
        /*0720*/ 	.word	0x00000000
        /*0724*/ 	.short	0x0101
        /*0726*/ 	.byte	0x04
	.zero		1


	//   ....[100]....
        /*0728*/ 	.word	0x00004d70
        /*072c*/ 	.word	0x000000ff
        /*0730*/ 	.word	0x00000190
        /*0734*/ 	.short	0x010a
        /*0736*/ 	.byte	0x11
	.zero		1


	//   ....[101]....
        /*0738*/ 	.word	0x00004dd0
        /*073c*/ 	.word	0x000000ff
        /*0740*/ 	.word	0x00000000
        /*0744*/ 	.short	0x0101
        /*0746*/ 	.byte	0x04
	.zero		1


	//   ....[102]....
        /*0748*/ 	.word	0x00005280
        /*074c*/ 	.word	0x000000ff
        /*0750*/ 	.word	0x00000160
        /*0754*/ 	.short	0x010a
        /*0756*/ 	.byte	0x1c
	.zero		1


	//   ....[103]....
        /*0758*/ 	.word	0x00005320
        /*075c*/ 	.word	0x000000ff
        /*0760*/ 	.word	0x00000000
        /*0764*/ 	.short	0x0101
        /*0766*/ 	.byte	0x25
	.zero		1


	//   ....[104]....
        /*0768*/ 	.word	0x00005860
        /*076c*/ 	.word	0x000000ff
        /*0770*/ 	.word	0x00000158
        /*0774*/ 	.short	0x010a
        /*0776*/ 	.byte	0x1c
	.zero		1


	//   ....[105]....
        /*0778*/ 	.word	0x000059f0
        /*077c*/ 	.word	0x000000ff
        /*0780*/ 	.word	0x00000148
        /*0784*/ 	.short	0x010a
        /*0786*/ 	.byte	0x1c
	.zero		1


	//   ....[106]....
        /*0788*/ 	.word	0x00005d80
        /*078c*/ 	.word	0x000000ff
        /*0790*/ 	.word	0x00000140
        /*0794*/ 	.short	0x010b
        /*0796*/ 	.byte	0x1c
	.zero		1


	//   ....[107]....
        /*0798*/ 	.word	0x00005d90
        /*079c*/ 	.word	0x000000ff
        /*07a0*/ 	.word	0x00000000
        /*07a4*/ 	.short	0x0101
        /*07a6*/ 	.byte	0x26
	.zero		1


	//   ....[108]....
        /*07a8*/ 	.word	0x00005dd0
        /*07ac*/ 	.word	0x00000000
        /*07b0*/ 	.word	0x00000148
        /*07b4*/ 	.short	0x010a
        /*07b6*/ 	.byte	0xff
	.zero		1


	//   ....[109]....
        /*07b8*/ 	.word	0x000060f0
        /*07bc*/ 	.word	0x000000ff
        /*07c0*/ 	.word	0x00000160
        /*07c4*/ 	.short	0x010a
        /*07c6*/ 	.byte	0x2c
	.zero		1


	//   ....[110]....
        /*07c8*/ 	.word	0x000061c0
        /*07cc*/ 	.word	0x000000ff
        /*07d0*/ 	.word	0x00000000
        /*07d4*/ 	.short	0x0101
        /*07d6*/ 	.byte	0x04
	.zero		1


	//   ....[111]....
        /*07d8*/ 	.word	0x00006d10
        /*07dc*/ 	.word	0x000000ff
        /*07e0*/ 	.word	0x00000140
        /*07e4*/ 	.short	0x010a
        /*07e6*/ 	.byte	0x2c
	.zero		1


	//   ....[112]....
        /*07e8*/ 	.word	0x00006d30
        /*07ec*/ 	.word	0x00000098
        /*07f0*/ 	.word	0x00000170
        /*07f4*/ 	.short	0x010a
        /*07f6*/ 	.byte	0xff
	.zero		1


	//   ....[113]....
        /*07f8*/ 	.word	0x00006ec0
        /*07fc*/ 	.word	0x000000ff
        /*0800*/ 	.word	0x00000140
        /*0804*/ 	.short	0x010a
        /*0806*/ 	.byte	0x2c
	.zero		1


	//   ....[114]....
        /*0808*/ 	.word	0x00006fd0
        /*080c*/ 	.word	0x000000ff
        /*0810*/ 	.word	0x00000000
        /*0814*/ 	.short	0x0101
        /*0816*/ 	.byte	0x04
	.zero		1


	//   ....[115]....
        /*0818*/ 	.word	0x00007030
        /*081c*/ 	.word	0x00000098
        /*0820*/ 	.word	0x00000170
        /*0824*/ 	.short	0x010a
        /*0826*/ 	.byte	0xff
	.zero		1


	//   ....[116]....
        /*0828*/ 	.word	0x00007620
        /*082c*/ 	.word	0x00000098
        /*0830*/ 	.word	0x00000000
        /*0834*/ 	.short	0x0101
        /*0836*/ 	.byte	0xff
	.zero		1


	//   ....[117]....
        /*0838*/ 	.word	0x000085d0
        /*083c*/ 	.word	0x00000000
        /*0840*/ 	.word	0x000000a0
        /*0844*/ 	.short	0x010a
        /*0846*/ 	.byte	0xff
	.zero		1


	//   ....[118]....
        /*0848*/ 	.word	0x00008630
        /*084c*/ 	.word	0x00000000
        /*0850*/ 	.word	0x000000a0
        /*0854*/ 	.short	0x010a
        /*0856*/ 	.byte	0xff
	.zero		1


	//   ....[119]....
        /*0858*/ 	.word	0x00008690
        /*085c*/ 	.word	0x00000000
        /*0860*/ 	.word	0x00000160
        /*0864*/ 	.short	0x010a
        /*0866*/ 	.byte	0xff
	.zero		1


	//   ....[120]....
        /*0868*/ 	.word	0x000086f0
        /*086c*/ 	.word	0x00000000
        /*0870*/ 	.word	0x00000000
        /*0874*/ 	.short	0x010a
        /*0876*/ 	.byte	0xff
	.zero		1


	//   ....[121]....
        /*0878*/ 	.word	0x00008750
        /*087c*/ 	.word	0x00000000
        /*0880*/ 	.word	0x00000000
        /*0884*/ 	.short	0x010a
        /*0886*/ 	.byte	0xff
	.zero		1


	//   ....[122]....
        /*0888*/ 	.word	0x000087b0
        /*088c*/ 	.word	0x00000000
        /*0890*/ 	.word	0x00000000
        /*0894*/ 	.short	0x010a
        /*0896*/ 	.byte	0xff
	.zero		1


	//   ....[123]....
        /*0898*/ 	.word	0x00008810
        /*089c*/ 	.word	0x00000000
        /*08a0*/ 	.word	0x00000000
        /*08a4*/ 	.short	0x010a
        /*08a6*/ 	.byte	0xff
	.zero		1


	//   ....[124]....
        /*08a8*/ 	.word	0x00008870
        /*08ac*/ 	.word	0x00000000
        /*08b0*/ 	.word	0x00000000
        /*08b4*/ 	.short	0x010a
        /*08b6*/ 	.byte	0xff
	.zero		1


	//   ....[125]....
        /*08b8*/ 	.word	0x000088d0
        /*08bc*/ 	.word	0x00000000
        /*08c0*/ 	.word	0x00000000
        /*08c4*/ 	.short	0x010a
        /*08c6*/ 	.byte	0xff
	.zero		1


	//   ....[126]....
        /*08c8*/ 	.word	0x00008930
        /*08cc*/ 	.word	0x00000000
        /*08d0*/ 	.word	0x00000000
        /*08d4*/ 	.short	0x010a
        /*08d6*/ 	.byte	0xff
	.zero		1


	//   ....[127]....
        /*08d8*/ 	.word	0x00008990
        /*08dc*/ 	.word	0x00000000
        /*08e0*/ 	.word	0x00000000
        /*08e4*/ 	.short	0x010a
        /*08e6*/ 	.byte	0xff
	.zero		1


	//   ....[128]....
        /*08e8*/ 	.word	0x000089f0
        /*08ec*/ 	.word	0x00000000
        /*08f0*/ 	.word	0x00000000
        /*08f4*/ 	.short	0x010a
        /*08f6*/ 	.byte	0xff
	.zero		1


	//   ....[129]....
        /*08f8*/ 	.word	0x00008a50
        /*08fc*/ 	.word	0x00000000
        /*0900*/ 	.word	0x00000000
        /*0904*/ 	.short	0x010a
        /*0906*/ 	.byte	0xff
	.zero		1


	//   ....[130]....
        /*0908*/ 	.word	0x00008ab0
        /*090c*/ 	.word	0x00000000
        /*0910*/ 	.word	0x00000000
        /*0914*/ 	.short	0x010a
        /*0916*/ 	.byte	0xff
	.zero		1


	//   ....[131]....
        /*0918*/ 	.word	0x00008b10
        /*091c*/ 	.word	0x00000000
        /*0920*/ 	.word	0x00000000
        /*0924*/ 	.short	0x010a
        /*0926*/ 	.byte	0xff
	.zero		1


	//   ....[132]....
        /*0928*/ 	.word	0x00008b70
        /*092c*/ 	.word	0x00000000
        /*0930*/ 	.word	0x00000000
        /*0934*/ 	.short	0x010a
        /*0936*/ 	.byte	0xff
	.zero		1


	//   ....[133]....
        /*0938*/ 	.word	0x00008bd0
        /*093c*/ 	.word	0x00000000
        /*0940*/ 	.word	0x00000000
        /*0944*/ 	.short	0x010a
        /*0946*/ 	.byte	0xff
	.zero		1


	//   ....[134]....
        /*0948*/ 	.word	0x00008c30
        /*094c*/ 	.word	0x00000000
        /*0950*/ 	.word	0x00000000
        /*0954*/ 	.short	0x010a
        /*0956*/ 	.byte	0xff
	.zero		1


	//   ....[135]....
        /*0958*/ 	.word	0x00008c90
        /*095c*/ 	.word	0x00000000
        /*0960*/ 	.word	0x00000000
        /*0964*/ 	.short	0x010a
        /*0966*/ 	.byte	0xff
	.zero		1


	//   ....[136]....
        /*0968*/ 	.word	0x00008cf0
        /*096c*/ 	.word	0x00000000
        /*0970*/ 	.word	0x00000000
        /*0974*/ 	.short	0x010a
        /*0976*/ 	.byte	0xff
	.zero		1


	//   ....[137]....
        /*0978*/ 	.word	0x00008d50
        /*097c*/ 	.word	0x00000000
        /*0980*/ 	.word	0x00000000
        /*0984*/ 	.short	0x010a
        /*0986*/ 	.byte	0xff
	.zero		1


	//   ....[138]....
        /*0988*/ 	.word	0x00008db0
        /*098c*/ 	.word	0x00000000
        /*0990*/ 	.word	0x00000000
        /*0994*/ 	.short	0x010a
        /*0996*/ 	.byte	0xff
	.zero		1


	//   ....[139]....
        /*0998*/ 	.word	0x00008e10
        /*099c*/ 	.word	0x00000004
        /*09a0*/ 	.word	0x00000168
        /*09a4*/ 	.short	0x010a
        /*09a6*/ 	.byte	0xff
	.zero		1


	//   ....[140]....
        /*09a8*/ 	.word	0x00008e70
        /*09ac*/ 	.word	0x00000004
        /*09b0*/ 	.word	0x00000160
        /*09b4*/ 	.short	0x010a
        /*09b6*/ 	.byte	0xff
	.zero		1


	//   ....[141]....
        /*09b8*/ 	.word	0x00008ed0
        /*09bc*/ 	.word	0x00000005
        /*09c0*/ 	.word	0x00000008
        /*09c4*/ 	.short	0x010a
        /*09c6*/ 	.byte	0xff
	.zero		1


	//   ....[142]....
        /*09c8*/ 	.word	0x00008fc0
        /*09cc*/ 	.word	0x00000003
        /*09d0*/ 	.word	0x00000008
        /*09d4*/ 	.short	0x010a
        /*09d6*/ 	.byte	0xff
	.zero		1


	//   ....[143]....
        /*09d8*/ 	.word	0x00009020
        /*09dc*/ 	.word	0x00000004
        /*09e0*/ 	.word	0x00000160
        /*09e4*/ 	.short	0x010a
        /*09e6*/ 	.byte	0xff
	.zero		1


	//   ....[144]....
        /*09e8*/ 	.word	0x00009080
        /*09ec*/ 	.word	0x00000004
        /*09f0*/ 	.word	0x00000180
        /*09f4*/ 	.short	0x010a
        /*09f6*/ 	.byte	0xff
	.zero		1


	//   ....[145]....
        /*09f8*/ 	.word	0x000090e0
        /*09fc*/ 	.word	0x00000004
        /*0a00*/ 	.word	0x00000000
        /*0a04*/ 	.short	0x010a
        /*0a06*/ 	.byte	0xff
	.zero		1


	//   ....[146]....
        /*0a08*/ 	.word	0x00009140
        /*0a0c*/ 	.word	0x00000000
        /*0a10*/ 	.word	0x00000000
        /*0a14*/ 	.short	0x010a
        /*0a16*/ 	.byte	0xff
	.zero		1


	//   ....[147]....
        /*0a18*/ 	.word	0x000091a0
        /*0a1c*/ 	.word	0x00000000
        /*0a20*/ 	.word	0x00000190
        /*0a24*/ 	.short	0x010a
        /*0a26*/ 	.byte	0xff
	.zero		1


	//   ....[148]....
        /*0a28*/ 	.word	0x00009200
        /*0a2c*/ 	.word	0x00000000
        /*0a30*/ 	.word	0x00000160
        /*0a34*/ 	.short	0x010a
        /*0a36*/ 	.byte	0xff
	.zero		1


	//   ....[149]....
        /*0a38*/ 	.word	0x00009260
        /*0a3c*/ 	.word	0x00000000
        /*0a40*/ 	.word	0x00000158
        /*0a44*/ 	.short	0x010a
        /*0a46*/ 	.byte	0xff
	.zero		1


	//   ....[150]....
        /*0a48*/ 	.word	0x000092c0
        /*0a4c*/ 	.word	0x00000000
        /*0a50*/ 	.word	0x00000148
        /*0a54*/ 	.short	0x010a
        /*0a56*/ 	.byte	0xff
	.zero		1


	//   ....[151]....
        /*0a58*/ 	.word	0x00009320
        /*0a5c*/ 	.word	0x00000000
        /*0a60*/ 	.word	0x00000160
        /*0a64*/ 	.short	0x010a
        /*0a66*/ 	.byte	0xff
	.zero		1


	//   ....[152]....
        /*0a68*/ 	.word	0x00009380
        /*0a6c*/ 	.word	0x00000003
        /*0a70*/ 	.word	0x00000140
        /*0a74*/ 	.short	0x010a
        /*0a76*/ 	.byte	0xff
	.zero		1


	//   ....[153]....
        /*0a78*/ 	.word	0x000093d0
        /*0a7c*/ 	.word	0x00000098
        /*0a80*/ 	.word	0x00000170
        /*0a84*/ 	.short	0x010a
        /*0a86*/ 	.byte	0xff
	.zero		1


	//----- nvinfo : EIATTR_NUM_MBARRIERS
	.align		4
.L_47:
        /*0a88*/ 	.byte	0x03, 0x38
        /*0a8a*/ 	.short	0x0033


	//----- nvinfo : EIATTR_EXIT_INSTR_OFFSETS
	.align		4
        /*0a8c*/ 	.byte	0x04, 0x1c
        /*0a8e*/ 	.short	(.L_49 - .L_48)


	//   ....[0]....
.L_48:
        /*0a90*/ 	.word	0x00003b30


	//   ....[1]....
        /*0a94*/ 	.word	0x00003de0


	//   ....[2]....
        /*0a98*/ 	.word	0x00003e40


	//   ....[3]....
        /*0a9c*/ 	.word	0x00005000


	//   ....[4]....
        /*0aa0*/ 	.word	0x00005e00


	//   ....[5]....
        /*0aa4*/ 	.word	0x00005e40


	//   ....[6]....
        /*0aa8*/ 	.word	0x000085b0


	//----- nvinfo : EIATTR_MAX_THREADS
	.align		4
.L_49:
        /*0aac*/ 	.byte	0x04, 0x05
        /*0aae*/ 	.short	(.L_51 - .L_50)
.L_50:
        /*0ab0*/ 	.word	0x00000100
        /*0ab4*/ 	.word	0x00000001
        /*0ab8*/ 	.word	0x00000001


	//----- nvinfo : EIATTR_CRS_STACK_SIZE
	.align		4
.L_51:
        /*0abc*/ 	.byte	0x04, 0x1e
        /*0abe*/ 	.short	(.L_53 - .L_52)
.L_52:
        /*0ac0*/ 	.word	0x00000000


	//----- nvinfo : EIATTR_CBANK_PARAM_SIZE
	.align		4
.L_53:
        /*0ac4*/ 	.byte	0x03, 0x19
        /*0ac6*/ 	.short	0x0900


	//----- nvinfo : EIATTR_PARAM_CBANK
	.align		4
        /*0ac8*/ 	.byte	0x04, 0x0a
        /*0aca*/ 	.short	(.L_55 - .L_54)
	.align		4
.L_54:
        /*0acc*/ 	.word	index@(.nv.constant0._ZN7cutlass13device_kernelINS_4conv6kernel13ConvUniversalINS1_16ConvProblemShapeILNS1_8OperatorE0ELi3EEENS1_10collective14CollectiveConvINS1_47MainloopSm100TmaUmmaWarpSpecializedImplicitGemmILS5_0ELi20ELi3ELi1ELi2EN4cute5tupleIJNSA_1CILi2EEENSC_ILi1EEESE_EEEEENSB_IJNSC_ILi256EEENSC_ILi64EEENSB_IJSI_EEEEEENS_12float_e4m3_tESL_NSA_8TiledMMAINSA_8MMA_AtomIJNSA_10MMA_TraitsINSA_25SM100_MMA_F8F6F4_2x1SM_SSEJSL_SL_fSH_SI_NSA_17integral_constantINSA_4UMMA5MajorELSS_0EEEST_NSQ_INSR_7ScaleInELSU_0EEESV_EEEEEENSA_6LayoutINSB_IJSE_SE_SE_EEENSB_IJNSC_ILi0EEES10_S10_EEEEENSB_IJNSA_10UnderscoreES13_S13_EEEEENS7_6detail27Sm100ImplicitGemmTileTraitsINSA_25SM100_TMA_2SM_LOAD_IM2COLENSA_14ComposedLayoutINSA_7SwizzleILi2ELi4ELi3EEENSA_18smem_ptr_flag_bitsILi8EEENSY_INSB_IJNSC_ILi8EEESI_EEENSB_IJSI_SE_EEEEEEEvEENS17_INSA_18SM100_TMA_2SM_LOADES1I_vEEEENS_8epilogue10collective18CollectiveEpilogueINS1N_23Sm100TmaWarpSpecializedILi1ELi1ELi64ELb0ELb0EEEJNSB_IJNSC_ILi128EEESI_SJ_EEENSB_IJNSY_IS1S_SE_EENSY_ISI_SE_EEEEESL_NSB_IJNSB_IJllllEEESE_S10_EEESL_S1Y_NS1N_6fusion15FusionCallbacksIS1R_NS1Z_17LinearCombinationISL_fSL_fLNS_15FloatRoundStyleE2EEES1T_S1W_JEEENSA_5SM1004TMEM4LOAD26SM100_TMEM_LOAD_32dp32b64xENSA_20SM90_TMA_LOAD_IM2COLES1I_NSA_39AutoVectorizingCopyWithAssumedAlignmentILi128EEENSA_21SM90_TMA_STORE_IM2COLES1I_S2B_S2B_EEEvvEEEEvNT_6ParamsE)
        /*0ad0*/ 	.short	0x0380
        /*0ad2*/ 	.short	0x0900


	//----- nvinfo : EIATTR_SW_WAR
	.align		4
.L_55:
        /*0ad4*/ 	.byte	0x04, 0x36
        /*0ad6*/ 	.short	(.L_57 - .L_56)
.L_56:
        /*0ad8*/ 	.word	0x00000008
.L_57:


//--------------------- .nv.callgraph             --------------------------
	.section	.nv.callgraph,"",@"SHT_CUDA_CALLGRAPH"
	.align	4
	.sectionentsize	8
	.align		4
        /*0000*/ 	.word	0x00000000
	.align		4
        /*0004*/ 	.word	0xffffffff
	.align		4
        /*0008*/ 	.word	index@(_ZN7cutlass13device_kernelINS_4conv6kernel13ConvUniversalINS1_16ConvProblemShapeILNS1_8OperatorE0ELi3EEENS1_10collective14CollectiveConvINS1_47MainloopSm100TmaUmmaWarpSpecializedImplicitGemmILS5_0ELi20ELi3ELi1ELi2EN4cute5tupleIJNSA_1CILi2EEENSC_ILi1EEESE_EEEEENSB_IJNSC_ILi256EEENSC_ILi64EEENSB_IJSI_EEEEEENS_12float_e4m3_tESL_NSA_8TiledMMAINSA_8MMA_AtomIJNSA_10MMA_TraitsINSA_25SM100_MMA_F8F6F4_2x1SM_SSEJSL_SL_fSH_SI_NSA_17integral_constantINSA_4UMMA5MajorELSS_0EEEST_NSQ_INSR_7ScaleInELSU_0EEESV_EEEEEENSA_6LayoutINSB_IJSE_SE_SE_EEENSB_IJNSC_ILi0EEES10_S10_EEEEENSB_IJNSA_10UnderscoreES13_S13_EEEEENS7_6detail27Sm100ImplicitGemmTileTraitsINSA_25SM100_TMA_2SM_LOAD_IM2COLENSA_14ComposedLayoutINSA_7SwizzleILi2ELi4ELi3EEENSA_18smem_ptr_flag_bitsILi8EEENSY_INSB_IJNSC_ILi8EEESI_EEENSB_IJSI_SE_EEEEEEEvEENS17_INSA_18SM100_TMA_2SM_LOADES1I_vEEEENS_8epilogue10collective18CollectiveEpilogueINS1N_23Sm100TmaWarpSpecializedILi1ELi1ELi64ELb0ELb0EEEJNSB_IJNSC_ILi128EEESI_SJ_EEENSB_IJNSY_IS1S_SE_EENSY_ISI_SE_EEEEESL_NSB_IJNSB_IJllllEEESE_S10_EEESL_S1Y_NS1N_6fusion15FusionCallbacksIS1R_NS1Z_17LinearCombinationISL_fSL_fLNS_15FloatRoundStyleE2EEES1T_S1W_JEEENSA_5SM1004TMEM4LOAD26SM100_TMEM_LOAD_32dp32b64xENSA_20SM90_TMA_LOAD_IM2COLES1I_NSA_39AutoVectorizingCopyWithAssumedAlignmentILi128EEENSA_21SM90_TMA_STORE_IM2COLES1I_S2B_S2B_EEEvvEEEEvNT_6ParamsE)
	.align		4
        /*000c*/ 	.word	index@(__assertfail)
	.align		4
        /*0010*/ 	.word	0x00000000
	.align		4
        /*0014*/ 	.word	0xfffffffe
	.align		4
        /*0018*/ 	.word	0x00000000
	.align		4
        /*001c*/ 	.word	0xfffffffd
	.align		4
        /*0020*/ 	.word	0x00000000
	.align		4
        /*0024*/ 	.word	0xfffffffc


//--------------------- .nv.constant4             --------------------------
	.section	.nv.constant4,"a",@progbits
	.align	8
	.align		8
.nv.constant4:
        /*0000*/ 	.dword	__assertfail
	.align		8
        /*0008*/ 	.dword	__unnamed_1
	.align		8
        /*0010*/ 	.dword	__unnamed_2
	.align		8
        /*0018*/ 	.dword	_ZN39_INTERNAL_64bdb0f5_4_k_cu_be63092d_31194cuda3std3__45__cpo5beginE
	.align		8
        /*0020*/ 	.dword	_ZN39_INTERNAL_64bdb0f5_4_k_cu_be63092d_31194cuda3std3__45__cpo3endE
	.align		8
        /*0028*/ 	.dword	_ZN39_INTERNAL_64bdb0f5_4_k_cu_be63092d_31194cuda3std3__45__cpo6cbeginE
	.align		8
        /*0030*/ 	.dword	_ZN39_INTERNAL_64bdb0f5_4_k_cu_be63092d_31194cuda3std3__45__cpo4cendE
	.align		8
        /*0038*/ 	.dword	_ZN39_INTERNAL_64bdb0f5_4_k_cu_be63092d_31194cuda3std3__441_GLOBAL__N__64bdb0f5_4_k_cu_be63092d_31196ignoreE
	.align		8
        /*0040*/ 	.dword	_ZN39_INTERNAL_64bdb0f5_4_k_cu_be63092d_31194cuda3std3__419piecewise_constructE
	.align		8
        /*0048*/ 	.dword	_ZN39_INTERNAL_64bdb0f5_4_k_cu_be63092d_31194cuda3std3__48in_placeE
	.align		8
        /*0050*/ 	.dword	_ZN39_INTERNAL_64bdb0f5_4_k_cu_be63092d_31194cuda3std6ranges3__45__cpo4swapE
	.align		8
        /*0058*/ 	.dword	_ZN39_INTERNAL_64bdb0f5_4_k_cu_be63092d_31194cuda3std6ranges3__45__cpo9iter_moveE
	.align		8
        /*0060*/ 	.dword	_ZN39_INTERNAL_64bdb0f5_4_k_cu_be63092d_31194cute7productE
	.align		8
        /*0068*/ 	.dword	_ZN39_INTERNAL_64bdb0f5_4_k_cu_be63092d_31194cute1_E
	.align		8
        /*0070*/ 	.dword	$str$27
	.align		8
        /*0078*/ 	.dword	$str$28
	.align		8
        /*0080*/ 	.dword	$str$29
	.align		8
        /*0088*/ 	.dword	$str$30


//--------------------- .text._ZN7cutlass13device_kernelINS_4conv6kernel13ConvUniversalINS1_16ConvProblemShapeILNS1_8OperatorE0ELi3EEENS1_10collective14CollectiveConvINS1_47MainloopSm100TmaUmmaWarpSpecializedImplicitGemmILS5_0ELi20ELi3ELi1ELi2EN4cute5tupleIJNSA_1CILi2EEENSC_ILi1EEESE_EEEEENSB_IJNSC_ILi256EEENSC_ILi64EEENSB_IJSI_EEEEEENS_12float_e4m3_tESL_NSA_8TiledMMAINSA_8MMA_AtomIJNSA_10MMA_TraitsINSA_25SM100_MMA_F8F6F4_2x1SM_SSEJSL_SL_fSH_SI_NSA_17integral_constantINSA_4UMMA5MajorELSS_0EEEST_NSQ_INSR_7ScaleInELSU_0EEESV_EEEEEENSA_6LayoutINSB_IJSE_SE_SE_EEENSB_IJNSC_ILi0EEES10_S10_EEEEENSB_IJNSA_10UnderscoreES13_S13_EEEEENS7_6detail27Sm100ImplicitGemmTileTraitsINSA_25SM100_TMA_2SM_LOAD_IM2COLENSA_14ComposedLayoutINSA_7SwizzleILi2ELi4ELi3EEENSA_18smem_ptr_flag_bitsILi8EEENSY_INSB_IJNSC_ILi8EEESI_EEENSB_IJSI_SE_EEEEEEEvEENS17_INSA_18SM100_TMA_2SM_LOADES1I_vEEEENS_8epilogue10collective18CollectiveEpilogueINS1N_23Sm100TmaWarpSpecializedILi1ELi1ELi64ELb0ELb0EEEJNSB_IJNSC_ILi128EEESI_SJ_EEENSB_IJNSY_IS1S_SE_EENSY_ISI_SE_EEEEESL_NSB_IJNSB_IJllllEEESE_S10_EEESL_S1Y_NS1N_6fusion15FusionCallbacksIS1R_NS1Z_17LinearCombinationISL_fSL_fLNS_15FloatRoundStyleE2EEES1T_S1W_JEEENSA_5SM1004TMEM4LOAD26SM100_TMEM_LOAD_32dp32b64xENSA_20SM90_TMA_LOAD_IM2COLES1I_NSA_39AutoVectorizingCopyWithAssumedAlignmentILi128EEENSA_21SM90_TMA_STORE_IM2COLES1I_S2B_S2B_EEEvvEEEEvNT_6ParamsE --------------------------
	.section	.text._ZN7cutlass13device_kernelINS_4conv6kernel13ConvUniversalINS1_16ConvProblemShapeILNS1_8OperatorE0ELi3EEENS1_10collective14CollectiveConvINS1_47MainloopSm100TmaUmmaWarpSpecializedImplicitGemmILS5_0ELi20ELi3ELi1ELi2EN4cute5tupleIJNSA_1CILi2EEENSC_ILi1EEESE_EEEEENSB_IJNSC_ILi256EEENSC_ILi64EEENSB_IJSI_EEEEEENS_12float_e4m3_tESL_NSA_8TiledMMAINSA_8MMA_AtomIJNSA_10MMA_TraitsINSA_25SM100_MMA_F8F6F4_2x1SM_SSEJSL_SL_fSH_SI_NSA_17integral_constantINSA_4UMMA5MajorELSS_0EEEST_NSQ_INSR_7ScaleInELSU_0EEESV_EEEEEENSA_6LayoutINSB_IJSE_SE_SE_EEENSB_IJNSC_ILi0EEES10_S10_EEEEENSB_IJNSA_10UnderscoreES13_S13_EEEEENS7_6detail27Sm100ImplicitGemmTileTraitsINSA_25SM100_TMA_2SM_LOAD_IM2COLENSA_14ComposedLayoutINSA_7SwizzleILi2ELi4ELi3EEENSA_18smem_ptr_flag_bitsILi8EEENSY_INSB_IJNSC_ILi8EEESI_EEENSB_IJSI_SE_EEEEEEEvEENS17_INSA_18SM100_TMA_2SM_LOADES1I_vEEEENS_8epilogue10collective18CollectiveEpilogueINS1N_23Sm100TmaWarpSpecializedILi1ELi1ELi64ELb0ELb0EEEJNSB_IJNSC_ILi128EEESI_SJ_EEENSB_IJNSY_IS1S_SE_EENSY_ISI_SE_EEEEESL_NSB_IJNSB_IJllllEEESE_S10_EEESL_S1Y_NS1N_6fusion15FusionCallbacksIS1R_NS1Z_17LinearCombinationISL_fSL_fLNS_15FloatRoundStyleE2EEES1T_S1W_JEEENSA_5SM1004TMEM4LOAD26SM100_TMEM_LOAD_32dp32b64xENSA_20SM90_TMA_LOAD_IM2COLES1I_NSA_39AutoVectorizingCopyWithAssumedAlignmentILi128EEENSA_21SM90_TMA_STORE_IM2COLES1I_S2B_S2B_EEEvvEEEEvNT_6ParamsE,"ax",@progbits
	.align	128
.text._ZN7cutlass13device_kernelINS_4conv6kernel13ConvUniversalINS1_16ConvProblemShapeILNS1_8OperatorE0ELi3EEENS1_10collective14CollectiveConvINS1_47MainloopSm100TmaUmmaWarpSpecializedImplicitGemmILS5_0ELi20ELi3ELi1ELi2EN4cute5tupleIJNSA_1CILi2EEENSC_ILi1EEESE_EEEEENSB_IJNSC_ILi256EEENSC_ILi64EEENSB_IJSI_EEEEEENS_12float_e4m3_tESL_NSA_8TiledMMAINSA_8MMA_AtomIJNSA_10MMA_TraitsINSA_25SM100_MMA_F8F6F4_2x1SM_SSEJSL_SL_fSH_SI_NSA_17integral_constantINSA_4UMMA5MajorELSS_0EEEST_NSQ_INSR_7ScaleInELSU_0EEESV_EEEEEENSA_6LayoutINSB_IJSE_SE_SE_EEENSB_IJNSC_ILi0EEES10_S10_EEEEENSB_IJNSA_10UnderscoreES13_S13_EEEEENS7_6detail27Sm100ImplicitGemmTileTraitsINSA_25SM100_TMA_2SM_LOAD_IM2COLENSA_14ComposedLayoutINSA_7SwizzleILi2ELi4ELi3EEENSA_18smem_ptr_flag_bitsILi8EEENSY_INSB_IJNSC_ILi8EEESI_EEENSB_IJSI_SE_EEEEEEEvEENS17_INSA_18SM100_TMA_2SM_LOADES1I_vEEEENS_8epilogue10collective18CollectiveEpilogueINS1N_23Sm100TmaWarpSpecializedILi1ELi1ELi64ELb0ELb0EEEJNSB_IJNSC_ILi128EEESI_SJ_EEENSB_IJNSY_IS1S_SE_EENSY_ISI_SE_EEEEESL_NSB_IJNSB_IJllllEEESE_S10_EEESL_S1Y_NS1N_6fusion15FusionCallbacksIS1R_NS1Z_17LinearCombinationISL_fSL_fLNS_15FloatRoundStyleE2EEES1T_S1W_JEEENSA_5SM1004TMEM4LOAD26SM100_TMEM_LOAD_32dp32b64xENSA_20SM90_TMA_LOAD_IM2COLES1I_NSA_39AutoVectorizingCopyWithAssumedAlignmentILi128EEENSA_21SM90_TMA_STORE_IM2COLES1I_S2B_S2B_EEEvvEEEEvNT_6ParamsE:
        .type           _ZN7cutlass13device_kernelINS_4conv6kernel13ConvUniversalINS1_16ConvProblemShapeILNS1_8OperatorE0ELi3EEENS1_10collective14CollectiveConvINS1_47MainloopSm100TmaUmmaWarpSpecializedImplicitGemmILS5_0ELi20ELi3ELi1ELi2EN4cute5tupleIJNSA_1CILi2EEENSC_ILi1EEESE_EEEEENSB_IJNSC_ILi256EEENSC_ILi64EEENSB_IJSI_EEEEEENS_12float_e4m3_tESL_NSA_8TiledMMAINSA_8MMA_AtomIJNSA_10MMA_TraitsINSA_25SM100_MMA_F8F6F4_2x1SM_SSEJSL_SL_fSH_SI_NSA_17integral_constantINSA_4UMMA5MajorELSS_0EEEST_NSQ_INSR_7ScaleInELSU_0EEESV_EEEEEENSA_6LayoutINSB_IJSE_SE_SE_EEENSB_IJNSC_ILi0EEES10_S10_EEEEENSB_IJNSA_10UnderscoreES13_S13_EEEEENS7_6detail27Sm100ImplicitGemmTileTraitsINSA_25SM100_TMA_2SM_LOAD_IM2COLENSA_14ComposedLayoutINSA_7SwizzleILi2ELi4ELi3EEENSA_18smem_ptr_flag_bitsILi8EEENSY_INSB_IJNSC_ILi8EEESI_EEENSB_IJSI_SE_EEEEEEEvEENS17_INSA_18SM100_TMA_2SM_LOADES1I_vEEEENS_8epilogue10collective18CollectiveEpilogueINS1N_23Sm100TmaWarpSpecializedILi1ELi1ELi64ELb0ELb0EEEJNSB_IJNSC_ILi128EEESI_SJ_EEENSB_IJNSY_IS1S_SE_EENSY_ISI_SE_EEEEESL_NSB_IJNSB_IJllllEEESE_S10_EEESL_S1Y_NS1N_6fusion15FusionCallbacksIS1R_NS1Z_17LinearCombinationISL_fSL_fLNS_15FloatRoundStyleE2EEES1T_S1W_JEEENSA_5SM1004TMEM4LOAD26SM100_TMEM_LOAD_32dp32b64xENSA_20SM90_TMA_LOAD_IM2COLES1I_NSA_39AutoVectorizingCopyWithAssumedAlignmentILi128EEENSA_21SM90_TMA_STORE_IM2COLES1I_S2B_S2B_EEEvvEEEEvNT_6ParamsE,@function
        .size           _ZN7cutlass13device_kernelINS_4conv6kernel13ConvUniversalINS1_16ConvProblemShapeILNS1_8OperatorE0ELi3EEENS1_10collective14CollectiveConvINS1_47MainloopSm100TmaUmmaWarpSpecializedImplicitGemmILS5_0ELi20ELi3ELi1ELi2EN4cute5tupleIJNSA_1CILi2EEENSC_ILi1EEESE_EEEEENSB_IJNSC_ILi256EEENSC_ILi64EEENSB_IJSI_EEEEEENS_12float_e4m3_tESL_NSA_8TiledMMAINSA_8MMA_AtomIJNSA_10MMA_TraitsINSA_25SM100_MMA_F8F6F4_2x1SM_SSEJSL_SL_fSH_SI_NSA_17integral_constantINSA_4UMMA5MajorELSS_0EEEST_NSQ_INSR_7ScaleInELSU_0EEESV_EEEEEENSA_6LayoutINSB_IJSE_SE_SE_EEENSB_IJNSC_ILi0EEES10_S10_EEEEENSB_IJNSA_10UnderscoreES13_S13_EEEEENS7_6detail27Sm100ImplicitGemmTileTraitsINSA_25SM100_TMA_2SM_LOAD_IM2COLENSA_14ComposedLayoutINSA_7SwizzleILi2ELi4ELi3EEENSA_18smem_ptr_flag_bitsILi8EEENSY_INSB_IJNSC_ILi8EEESI_EEENSB_IJSI_SE_EEEEEEEvEENS17_INSA_18SM100_TMA_2SM_LOADES1I_vEEEENS_8epilogue10collective18CollectiveEpilogueINS1N_23Sm100TmaWarpSpecializedILi1ELi1ELi64ELb0ELb0EEEJNSB_IJNSC_ILi128EEESI_SJ_EEENSB_IJNSY_IS1S_SE_EENSY_ISI_SE_EEEEESL_NSB_IJNSB_IJllllEEESE_S10_EEESL_S1Y_NS1N_6fusion15FusionCallbacksIS1R_NS1Z_17LinearCombinationISL_fSL_fLNS_15FloatRoundStyleE2EEES1T_S1W_JEEENSA_5SM1004TMEM4LOAD26SM100_TMEM_LOAD_32dp32b64xENSA_20SM90_TMA_LOAD_IM2COLES1I_NSA_39AutoVectorizingCopyWithAssumedAlignmentILi128EEENSA_21SM90_TMA_STORE_IM2COLES1I_S2B_S2B_EEEvvEEEEvNT_6ParamsE,(.L_x_188 - _ZN7cutlass13device_kernelINS_4conv6kernel13ConvUniversalINS1_16ConvProblemShapeILNS1_8OperatorE0ELi3EEENS1_10collective14CollectiveConvINS1_47MainloopSm100TmaUmmaWarpSpecializedImplicitGemmILS5_0ELi20ELi3ELi1ELi2EN4cute5tupleIJNSA_1CILi2EEENSC_ILi1EEESE_EEEEENSB_IJNSC_ILi256EEENSC_ILi64EEENSB_IJSI_EEEEEENS_12float_e4m3_tESL_NSA_8TiledMMAINSA_8MMA_AtomIJNSA_10MMA_TraitsINSA_25SM100_MMA_F8F6F4_2x1SM_SSEJSL_SL_fSH_SI_NSA_17integral_constantINSA_4UMMA5MajorELSS_0EEEST_NSQ_INSR_7ScaleInELSU_0EEESV_EEEEEENSA_6LayoutINSB_IJSE_SE_SE_EEENSB_IJNSC_ILi0EEES10_S10_EEEEENSB_IJNSA_10UnderscoreES13_S13_EEEEENS7_6detail27Sm100ImplicitGemmTileTraitsINSA_25SM100_TMA_2SM_LOAD_IM2COLENSA_14ComposedLayoutINSA_7SwizzleILi2ELi4ELi3EEENSA_18smem_ptr_flag_bitsILi8EEENSY_INSB_IJNSC_ILi8EEESI_EEENSB_IJSI_SE_EEEEEEEvEENS17_INSA_18SM100_TMA_2SM_LOADES1I_vEEEENS_8epilogue10collective18CollectiveEpilogueINS1N_23Sm100TmaWarpSpecializedILi1ELi1ELi64ELb0ELb0EEEJNSB_IJNSC_ILi128EEESI_SJ_EEENSB_IJNSY_IS1S_SE_EENSY_ISI_SE_EEEEESL_NSB_IJNSB_IJllllEEESE_S10_EEESL_S1Y_NS1N_6fusion15FusionCallbacksIS1R_NS1Z_17LinearCombinationISL_fSL_fLNS_15FloatRoundStyleE2EEES1T_S1W_JEEENSA_5SM1004TMEM4LOAD26SM100_TMEM_LOAD_32dp32b64xENSA_20SM90_TMA_LOAD_IM2COLES1I_NSA_39AutoVectorizingCopyWithAssumedAlignmentILi128EEENSA_21SM90_TMA_STORE_IM2COLES1I_S2B_S2B_EEEvvEEEEvNT_6ParamsE)
        .other          _ZN7cutlass13device_kernelINS_4conv6kernel13ConvUniversalINS1_16ConvProblemShapeILNS1_8OperatorE0ELi3EEENS1_10collective14CollectiveConvINS1_47MainloopSm100TmaUmmaWarpSpecializedImplicitGemmILS5_0ELi20ELi3ELi1ELi2EN4cute5tupleIJNSA_1CILi2EEENSC_ILi1EEESE_EEEEENSB_IJNSC_ILi256EEENSC_ILi64EEENSB_IJSI_EEEEEENS_12float_e4m3_tESL_NSA_8TiledMMAINSA_8MMA_AtomIJNSA_10MMA_TraitsINSA_25SM100_MMA_F8F6F4_2x1SM_SSEJSL_SL_fSH_SI_NSA_17integral_constantINSA_4UMMA5MajorELSS_0EEEST_NSQ_INSR_7ScaleInELSU_0EEESV_EEEEEENSA_6LayoutINSB_IJSE_SE_SE_EEENSB_IJNSC_ILi0EEES10_S10_EEEEENSB_IJNSA_10UnderscoreES13_S13_EEEEENS7_6detail27Sm100ImplicitGemmTileTraitsINSA_25SM100_TMA_2SM_LOAD_IM2COLENSA_14ComposedLayoutINSA_7SwizzleILi2ELi4ELi3EEENSA_18smem_ptr_flag_bitsILi8EEENSY_INSB_IJNSC_ILi8EEESI_EEENSB_IJSI_SE_EEEEEEEvEENS17_INSA_18SM100_TMA_2SM_LOADES1I_vEEEENS_8epilogue10collective18CollectiveEpilogueINS1N_23Sm100TmaWarpSpecializedILi1ELi1ELi64ELb0ELb0EEEJNSB_IJNSC_ILi128EEESI_SJ_EEENSB_IJNSY_IS1S_SE_EENSY_ISI_SE_EEEEESL_NSB_IJNSB_IJllllEEESE_S10_EEESL_S1Y_NS1N_6fusion15FusionCallbacksIS1R_NS1Z_17LinearCombinationISL_fSL_fLNS_15FloatRoundStyleE2EEES1T_S1W_JEEENSA_5SM1004TMEM4LOAD26SM100_TMEM_LOAD_32dp32b64xENSA_20SM90_TMA_LOAD_IM2COLES1I_NSA_39AutoVectorizingCopyWithAssumedAlignmentILi128EEENSA_21SM90_TMA_STORE_IM2COLES1I_S2B_S2B_EEEvvEEEEvNT_6ParamsE,@"STO_CUDA_ENTRY STV_DEFAULT"
_ZN7cutlass13device_kernelINS_4conv6kernel13ConvUniversalINS1_16ConvProblemShapeILNS1_8OperatorE0ELi3EEENS1_10collective14CollectiveConvINS1_47MainloopSm100TmaUmmaWarpSpecializedImplicitGemmILS5_0ELi20ELi3ELi1ELi2EN4cute5tupleIJNSA_1CILi2EEENSC_ILi1EEESE_EEEEENSB_IJNSC_ILi256EEENSC_ILi64EEENSB_IJSI_EEEEEENS_12float_e4m3_tESL_NSA_8TiledMMAINSA_8MMA_AtomIJNSA_10MMA_TraitsINSA_25SM100_MMA_F8F6F4_2x1SM_SSEJSL_SL_fSH_SI_NSA_17integral_constantINSA_4UMMA5MajorELSS_0EEEST_NSQ_INSR_7ScaleInELSU_0EEESV_EEEEEENSA_6LayoutINSB_IJSE_SE_SE_EEENSB_IJNSC_ILi0EEES10_S10_EEEEENSB_IJNSA_10UnderscoreES13_S13_EEEEENS7_6detail27Sm100ImplicitGemmTileTraitsINSA_25SM100_TMA_2SM_LOAD_IM2COLENSA_14ComposedLayoutINSA_7SwizzleILi2ELi4ELi3EEENSA_18smem_ptr_flag_bitsILi8EEENSY_INSB_IJNSC_ILi8EEESI_EEENSB_IJSI_SE_EEEEEEEvEENS17_INSA_18SM100_TMA_2SM_LOADES1I_vEEEENS_8epilogue10collective18CollectiveEpilogueINS1N_23Sm100TmaWarpSpecializedILi1ELi1ELi64ELb0ELb0EEEJNSB_IJNSC_ILi128EEESI_SJ_EEENSB_IJNSY_IS1S_SE_EENSY_ISI_SE_EEEEESL_NSB_IJNSB_IJllllEEESE_S10_EEESL_S1Y_NS1N_6fusion15FusionCallbacksIS1R_NS1Z_17LinearCombinationISL_fSL_fLNS_15FloatRoundStyleE2EEES1T_S1W_JEEENSA_5SM1004TMEM4LOAD26SM100_TMEM_LOAD_32dp32b64xENSA_20SM90_TMA_LOAD_IM2COLES1I_NSA_39AutoVectorizingCopyWithAssumedAlignmentILi128EEENSA_21SM90_TMA_STORE_IM2COLES1I_S2B_S2B_EEEvvEEEEvNT_6ParamsE:
[----:B------:R-:W1:Y:S01]  /*0000*/  LDC R1, c[0x0][0x37c] ;  /* 0x0000df00ff017b82 */ /* 0x000e620000000800 */
[----:B------:R-:W2:Y:S01]  /*0010*/  S2R R131, SR_TID.X ;  /* 0x0000000000837919 */ /* 0x000ea20000002100 */
[----:B------:R-:W3:Y:S06]  /*0020*/  LDCU.64 UR8, c[0x0][0x990] ;  /* 0x00013200ff0877ac */ /* 0x000eec0008000a00 */
[----:B------:R-:W4:Y:S01]  /*0030*/  S2UR UR4, SR_CgaCtaId ;  /* 0x00000000000479c3 */ /* 0x000f220000008800 */
[----:B-1----:R-:W-:Y:S01]  /*0040*/  VIADD R1, R1, 0xfffffff8 ;  /* 0xfffffff801017836 */ /* 0x002fe20000000000 */
[----:B------:R-:W-:-:S02]  /*0050*/  PRMT R145, RZ, 0x7610, R145 ;  /* 0x00007610ff917816 */ /* 0x000fc40000000091 */
[----:B------:R-:W-:Y:S02]  /*0060*/  ELECT P1, URZ, PT ;  /* 0x0000000000ff782f */ /* 0x000fe40003820000 */
[----:B------:R-:W-:Y:S01]  /*0070*/  R2UR UR43, R1 ;  /* 0x00000000012b72ca */ /* 0x000fe200000e0000 */
[----:B---3--:R-:W-:-:S04]  /*0080*/  UISETP.NE.U32.AND UP0, UPT, UR8, URZ, UPT ;  /* 0x000000ff0800728c */ /* 0x008fc8000bf05070 */
[----:B------:R-:W-:Y:S02]  /*0090*/  UISETP.NE.AND.EX UP0, UPT, UR9, URZ, UPT, UP0 ;  /* 0x000000ff0900728c */ /* 0x000fe4000bf05300 */
[----:B----4-:R-:W-:Y:S02]  /*00a0*/  ULOP3.LUT UR31, UR4, 0x1, URZ, 0xc0, !UPT ;  /* 0x00000001041f7892 */ /* 0x010fe4000f8ec0ff */
[----:B------:R-:W-:Y:S01]  /*00b0*/  ULOP3.LUT UR30, UR4, 0x1, URZ, 0x3c, !UPT ;  /* 0x00000001041e7892 */ /* 0x000fe2000f8e3cff */
[----:B--2---:R-:W-:-:S05]  /*00c0*/  SHF.R.U32.HI R146, RZ, 0x5, R131 ;  /* 0x00000005ff927819 */ /* 0x004fca0000011683 */
[----:B------:R-:W1:Y:S02]  /*00d0*/  SHFL.IDX PT, R0, R146, RZ, 0x1f ;  /* 0x00001fff92007589 */ /* 0x000e6400000e0000 */
[----:B-1----:R-:W-:Y:S01]  /*00e0*/  R2UR UR18, R0 ;  /* 0x00000000001272ca */ /* 0x002fe200000e0000 */
[----:B------:R-:W-:-:S14]  /*00f0*/  BRA.U UP0, `(.L_x_0) ;  /* 0x0000000100307547 */ /* 0x000fdc000b800000 */
[----:B------:R-:W1:Y:S02]  /*0100*/  LDCU.64 UR4, c[0x0][0x988] ;  /* 0x00013100ff0477ac */ /* 0x000e640008000a00 */
[----:B-1----:R-:W-:-:S04]  /*0110*/  UISETP.NE.U32.AND UP0, UPT, UR4, URZ, UPT ;  /* 0x000000ff0400728c */ /* 0x002fc8000bf05070 */
[----:B------:R-:W-:-:S09]  /*0120*/  UISETP.NE.AND.EX UP0, UPT, UR5, URZ, UPT, UP0 ;  /* 0x000000ff0500728c */ /* 0x000fd2000bf05300 */
[----:B------:R-:W-:Y:S05]  /*0130*/  BRA.U !UP0, `(.L_x_1) ;  /* 0x0000000108147547 */ /* 0x000fea000b800000 */
[----:B------:R-:W1:Y:S01]  /*0140*/  LDC.64 R2, c[0x0][0x988] ;  /* 0x00026200ff027b82 */ /* 0x000e620000000a00 */
[----:B------:R-:W1:Y:S02]  /*0150*/  LDCU.64 UR4, c[0x0][0x358] ;  /* 0x00006b00ff0477ac */ /* 0x000e640008000a00 */
[----:B-1----:R1:W5:Y:S01]  /*0160*/  LDG.E R71, desc[UR4][R2.64] ;  /* 0x0000000402477981 */ /* 0x002362000c1e1900 */
[----:B------:R-:W-:Y:S01]  /*0170*/  HFMA2 R145, -RZ, RZ, 0, 5.9604644775390625e-08 ;  /* 0x00000001ff917431 */ /* 0x000fe200000001ff */
[----:B------:R-:W-:Y:S05]  /*0180*/  BRA `(.L_x_0) ;  /* 0x00000000000c7947 */ /* 0x000fea0003800000 */
.L_x_1:
[----:B------:R-:W1:Y:S01]  /*0190*/  LDCU UR4, c[0x0][0x980] ;  /* 0x00013000ff0477ac */ /* 0x000e620008000800 */
[----:B------:R-:W-:Y:S01]  /*01a0*/  HFMA2 R145, -RZ, RZ, 0, 5.9604644775390625e-08 ;  /* 0x00000001ff917431 */ /* 0x000fe200000001ff */
[----:B-1----:R-:W-:-:S07]  /*01b0*/  MOV R71, UR4 ;  /* 0x0000000400477c02 */ /* 0x002fce0008000f00 */
.L_x_0:
[----:B------:R-:W2:Y:S02]  /*01c0*/  LDCU.64 UR4, c[0x0][0x9b0] ;  /* 0x00013600ff0477ac */ /* 0x000ea40008000a00 */
[----:B--2---:R-:W-:-:S04]  /*01d0*/  UISETP.NE.U32.AND UP0, UPT, UR4, URZ, UPT ;  /* 0x000000ff0400728c */ /* 0x004fc8000bf05070 */
[----:B------:R-:W-:-:S09]  /*01e0*/  UISETP.NE.AND.EX UP0, UPT, UR5, URZ, UPT, UP0 ;  /* 0x000000ff0500728c */ /* 0x000fd2000bf05300 */
[----:B------:R-:W-:Y:S05]  /*01f0*/  BRA.U UP0, `(.L_x_2) ;  /* 0x0000000100287547 */ /* 0x000fea000b800000 */
[----:B------:R-:W2:Y:S02]  /*0200*/  LDCU.64 UR4, c[0x0][0x9a8] ;  /* 0x00013500ff0477ac */ /* 0x000ea40008000a00 */
[----:B--2---:R-:W-:-:S04]  /*0210*/  UISETP.NE.U32.AND UP0, UPT, UR4, URZ, UPT ;  /* 0x000000ff0400728c */ /* 0x004fc8000bf05070 */
[----:B------:R-:W-:-:S09]  /*0220*/  UISETP.NE.AND.EX UP0, UPT, UR5, URZ, UPT, UP0 ;  /* 0x000000ff0500728c */ /* 0x000fd2000bf05300 */
[----:B------:R-:W-:Y:S05]  /*0230*/  BRA.U !UP0, `(.L_x_3) ;  /* 0x0000000108107547 */ /* 0x000fea000b800000 */
[----:B-1----:R-:W1:Y:S01]  /*0240*/  LDC.64 R2, c[0x0][0x9a8] ;  /* 0x00026a00ff027b82 */ /* 0x002e620000000a00 */
[----:B------:R-:W1:Y:S02]  /*0250*/  LDCU.64 UR4, c[0x0][0x358] ;  /* 0x00006b00ff0477ac */ /* 0x000e640008000a00 */
[----:B-1----:R2:W5:Y:S01]  /*0260*/  LDG.E R70, desc[UR4][R2.64] ;  /* 0x0000000402467981 */ /* 0x002562000c1e1900 */
[----:B------:R-:W-:Y:S05]  /*0270*/  BRA `(.L_x_2) ;  /* 0x0000000000087947 */ /* 0x000fea0003800000 */
.L_x_3:
[----:B------:R-:W2:Y:S02]  /*0280*/  LDCU UR4, c[0x0][0x9a0] ;  /* 0x00013400ff0477ac */ /* 0x000ea40008000800 */
[----:B--2---:R-:W-:Y:S02]  /*0290*/  MOV R70, UR4 ;  /* 0x0000000400467c02 */ /* 0x004fe40008000f00 */
.L_x_2:
[----:B------:R-:W-:Y:S01]  /*02a0*/  IMAD.U32 R0, RZ, RZ, UR18 ;  /* 0x00000012ff007e24 */ /* 0x000fe2000f8e00ff */
[----:B------:R-:W-:Y:S04]  /*02b0*/  BSSY.RECONVERGENT B0, `(.L_x_4) ;  /* 0x000000c000007945 */ /* 0x000fe80003800200 */
[C---:B------:R-:W-:Y:S02]  /*02c0*/  ISETP.NE.OR P2, PT, R0.reuse, 0x1, !P1 ;  /* 0x000000010000780c */ /* 0x040fe40004f45670 */
[----:B------:R-:W-:-:S11]  /*02d0*/  ISETP.NE.OR P0, PT, R0, 0x3, !P1 ;  /* 0x000000030000780c */ /* 0x000fd60004f05670 */
[----:B------:R-:W-:Y:S05]  /*02e0*/  @P2 BRA `(.L_x_5) ;  /* 0x0000000000202947 */ /* 0x000fea0003800000 */
[----:B------:R-:W3:Y:S02]  /*02f0*/  LDCU.64 UR4, c[0x0][0x348] ;  /* 0x00006900ff0477ac */ /* 0x000ee40008000a00 */
[----:B---3--:R-:W-:Y:S02]  /*0300*/  UIADD3 UR6, UP1, UPT, UR4, 0x80, URZ ;  /* 0x0000008004067890 */ /* 0x008fe4000ff3e0ff */
[----:B------:R-:W-:Y:S02]  /*0310*/  UIADD3 UR4, UP0, UPT, UR4, 0x200, URZ ;  /* 0x0000020004047890 */ /* 0x000fe4000ff1e0ff */
[----:B------:R-:W-:Y:S02]  /*0320*/  UIADD3.X UR7, UPT, UPT, URZ, UR5, URZ, UP1, !UPT ;  /* 0x00000005ff077290 */ /* 0x000fe40008ffe4ff */
[----:B------:R-:W-:-:S07]  /*0330*/  UIADD3.X UR5, UPT, UPT, URZ, UR5, URZ, UP0, !UPT ;  /* 0x00000005ff057290 */ /* 0x000fce00087fe4ff */
[----:B------:R3:W-:Y:S02]  /*0340*/  UTMACCTL.PF [UR6] ;  /* 0x00000000060079b9 */ /* 0x0007e40008040000 */
[----:B------:R3:W-:Y:S02]  /*0350*/  UTMACCTL.PF [UR4] ;  /* 0x00000000040079b9 */ /* 0x0007e40008040000 */
[----:B---3--:R-:W-:Y:S01]  /*0360*/  NOP ;  /* 0x0000000000007918 */ /* 0x008fe20000000000 */
.L_x_5:
[----:B------:R-:W-:Y:S05]  /*0370*/  BSYNC.RECONVERGENT B0 ;  /* 0x0000000000007941 */ /* 0x000fea0003800200 */
.L_x_4:
[----:B------:R-:W-:Y:S04]  /*0380*/  BSSY.RECONVERGENT B0, `(.L_x_6) ;  /* 0x000000a000007945 */ /* 0x000fe80003800200 */
        /* <DEDUP_REMOVED lines=9> */
.L_x_7:
[----:B------:R-:W-:Y:S05]  /*0420*/  BSYNC.RECONVERGENT B0 ;  /* 0x0000000000007941 */ /* 0x000fea0003800200 */
.L_x_6:
[----:B------:R-:W3:Y:S01]  /*0430*/  LDCU.64 UR4, c[0x0][0x988] ;  /* 0x00013100ff0477ac */ /* 0x000ee20008000a00 */
[----:B------:R-:W-:Y:S02]  /*0440*/  UISETP.EQ.U32.AND UP1, UPT, UR8, URZ, UPT ;  /* 0x000000ff0800728c */ /* 0x000fe4000bf22070 */
[----:B------:R-:W-:Y:S02]  /*0450*/  UPLOP3.LUT UP3, UPT, UPT, UPT, UPT, 0x80, 0x8 ;  /* 0x000000000008789c */ /* 0x000fe40003f6f070 */
[----:B---3--:R-:W-:-:S04]  /*0460*/  UISETP.NE.U32.AND UP0, UPT, UR4, URZ, UPT ;  /* 0x000000ff0400728c */ /* 0x008fc8000bf05070 */
[----:B------:R-:W-:-:S04]  /*0470*/  UISETP.NE.AND.EX UP2, UPT, UR5, URZ, UPT, UP0 ;  /* 0x000000ff0500728c */ /* 0x000fc8000bf45300 */
[----:B------:R-:W-:-:S04]  /*0480*/  UISETP.EQ.OR.EX UP4, UPT, UR9, URZ, !UP2, UP1 ;  /* 0x000000ff0900728c */ /* 0x000fc8000d782710 */
[----:B------:R-:W-:-:S06]  /*0490*/  UP2UR UR4, UPR, URZ, 0x10 ;  /* 0x00000010ff047883 */ /* 0x000fcc0008000000 */
[----:B------:R-:W-:Y:S01]  /*04a0*/  MOV R148, UR4 ;  /* 0x0000000400947c02 */ /* 0x000fe20008000f00 */
[----:B------:R-:W-:Y:S06]  /*04b0*/  BRA.U !UP4, `(.L_x_8) ;  /* 0x000000010c207547 */ /* 0x000fec000b800000 */
[----:B------:R-:W-:Y:S01]  /*04c0*/  UISETP.NE.U32.AND UP1, UPT, UR8, URZ, UPT ;  /* 0x000000ff0800728c */ /* 0x000fe2000bf25070 */
[----:B-----5:R-:W-:Y:S01]  /*04d0*/  FSETP.NEU.AND P0, PT, R71, RZ, PT ;  /* 0x000000ff4700720b */ /* 0x020fe20003f0d000 */
[----:B------:R-:W-:Y:S02]  /*04e0*/  USEL UR4, URZ, 0xffffffff, UP2 ;  /* 0xffffffffff047887 */ /* 0x000fe40009000000 */
[----:B------:R-:W-:-:S10]  /*04f0*/  UISETP.NE.AND.EX UP1, UPT, UR9, URZ, UPT, UP1 ;  /* 0x000000ff0900728c */ /* 0x000fd4000bf25310 */
[----:B------:R-:W-:Y:S01]  /*0500*/  VOTEU.ANY UP0, P0 ;  /* 0x0000000000ff7886 */ /* 0x000fe20000000100 */
[----:B------:R-:W-:-:S04]  /*0510*/  @!UP1 USEL UR4, URZ, 0xffffffff, UP0 ;  /* 0xffffffffff049887 */ /* 0x000fc80008000000 */
[----:B------:R-:W-:-:S04]  /*0520*/  ULOP3.LUT UR4, UR4, 0x1, URZ, 0xc0, !UPT ;  /* 0x0000000104047892 */ /* 0x000fc8000f8ec0ff */
[----:B------:R-:W-:-:S11]  /*0530*/  UISETP.NE.U32.AND UP3, UPT, UR4, 0x1, UPT ;  /* 0x000000010400788c */ /* 0x000fd6000bf65070 */
.L_x_8:
[----:B------:R-:W3:Y:S01]  /*0540*/  SHFL.IDX PT, R0, R146, RZ, 0x1f ;  /* 0x00001fff92007589 */ /* 0x000ee200000e0000 */
[----:B------:R-:W-:Y:S02]  /*0550*/  UISETP.NE.AND UP5, UPT, UR18, 0x2, UPT ;  /* 0x000000021200788c */ /* 0x000fe4000bfa5270 */
[----:B------:R-:W-:Y:S02]  /*0560*/  UISETP.NE.AND UP0, UPT, UR18, 0x2, UPT ;  /* 0x000000021200788c */ /* 0x000fe4000bf05270 */
[----:B------:R-:W-:Y:S02]  /*0570*/  UISETP.NE.OR UP1, UPT, UR31, URZ, UP5 ;  /* 0x000000ff1f00728c */ /* 0x000fe4000af25670 */
[----:B------:R-:W-:-:S04]  /*0580*/  USEL UR42, URZ, 0x1, UP0 ;  /* 0x00000001ff2a7887 */ /* 0x000fc80008000000 */
[----:B------:R-:W-:Y:S02]  /*0590*/  PLOP3.LUT P3, PT, P1, PT, UP1, 0xae, 0xea ;  /* 0x0000000000ea781c */ /* 0x000fe40000f6f51e */
[----:B---3--:R-:W-:-:S13]  /*05a0*/  ISETP.NE.AND P0, PT, R0, RZ, PT ;  /* 0x000000ff0000720c */ /* 0x008fda0003f05270 */
[----:B------:R-:W-:Y:S05]  /*05b0*/  @P0 BRA `(.L_x_9) ;  /* 0x0000000000d40947 */ /* 0x000fea0003800000 */
[----:B------:R-:W-:Y:S01]  /*05c0*/  ELECT P0, URZ, PT ;  /* 0x0000000000ff782f */ /* 0x000fe20003800000 */
[----:B------:R-:W-:-:S12]  /*05d0*/  BSSY.RECONVERGENT B0, `(.L_x_9) ;  /* 0x0000033000007945 */ /* 0x000fd80003800200 */
[----:B------:R-:W-:Y:S05]  /*05e0*/  @!P0 BRA `(.L_x_10) ;  /* 0x0000000000c48947 */ /* 0x000fea0003800000 */
[----:B------:R-:W3:Y:S01]  /*05f0*/  S2UR UR5, SR_CgaCtaId ;  /* 0x00000000000579c3 */ /* 0x000ee20000008800 */
[----:B------:R-:W-:Y:S01]  /*0600*/  UMOV UR4, 0x400 ;  /* 0x0000040000047882 */ /* 0x000fe20000000000 */
[----:B------:R-:W-:Y:S02]  /*0610*/  UMOV UR6, 0x1 ;  /* 0x0000000100067882 */ /* 0x000fe40000000000 */
[----:B------:R-:W-:-:S04]  /*0620*/  UIADD3 UR6, UPT, UPT, -UR6, 0x100000, URZ ;  /* 0x0010000006067890 */ /* 0x000fc8000fffe1ff */
[----:B------:R-:W-:Y:S02]  /*0630*/  USHF.L.U32 UR7, UR6, 0xb, URZ ;  /* 0x0000000b06077899 */ /* 0x000fe400080006ff */
[----:B------:R-:W-:Y:S02]  /*0640*/  USHF.L.U32 UR6, UR6, 0x1, URZ ;  /* 0x0000000106067899 */ /* 0x000fe400080006ff */
[----:B---3--:R-:W-:Y:S01]  /*0650*/  ULEA UR4, UR5, UR4, 0x18 ;  /* 0x0000000405047291 */ /* 0x008fe2000f8ec0ff */
[----:B------:R-:W3:Y:S11]  /*0660*/  FENCE.VIEW.ASYNC.S ;  /* 0x00000000000073c6 */ /* 0x000ef60000000000 */
[----:B---3--:R3:W4:Y:S01]  /*0670*/  SYNCS.EXCH.64 URZ, [UR4], UR6 ;  /* 0x0000000604ff75b2 */ /* 0x0087220008000100 */
[----:B------:R3:W1:Y:S01]  /*0680*/  SYNCS.EXCH.64 URZ, [UR4+0xa0], UR6 ;  /* 0x0000a00604ff75b2 */ /* 0x0006620008000100 */
        /* <DEDUP_REMOVED lines=37> */
[----:B------:R3:W1:Y:S02]  /*08e0*/  SYNCS.EXCH.64 URZ, [UR4+0x138], UR6 ;  /* 0x0001380604ff75b2 */ /* 0x0006640008000100 */
[----:B---34-:R-:W-:Y:S01]  /*08f0*/  NOP ;  /* 0x0000000000007918 */ /* 0x018fe20000000000 */
.L_x_10:
[----:B------:R-:W-:Y:S05]  /*0900*/  BSYNC.RECONVERGENT B0 ;  /* 0x0000000000007941 */ /* 0x000fea0003800200 */
.L_x_9:
[----:B------:R-:W3:Y:S01]  /*0910*/  SHFL.IDX PT, R0, R146, RZ, 0x1f ;  /* 0x00001fff92007589 */ /* 0x000ee200000e0000 */
[----:B------:R-:W-:Y:S01]  /*0920*/  NOP ;  /* 0x0000000000007918 */ /* 0x000fe20000000000 */
[----:B---3--:R-:W-:-:S13]  /*0930*/  ISETP.NE.AND P0, PT, R0, 0x1, PT ;  /* 0x000000010000780c */ /* 0x008fda0003f05270 */
[----:B------:R-:W-:Y:S05]  /*0940*/  @P0 BRA `(.L_x_11) ;  /* 0x0000000000400947 */ /* 0x000fea0003800000 */
[----:B------:R-:W3:Y:S01]  /*0950*/  S2UR UR5, SR_CgaCtaId ;  /* 0x00000000000579c3 */ /* 0x000ee20000008800 */
[----:B------:R-:W-:Y:S01]  /*0960*/  UMOV UR4, 0x400 ;  /* 0x0000040000047882 */ /* 0x000fe20000000000 */
[----:B------:R-:W-:Y:S01]  /*0970*/  UMOV UR8, 0x20 ;  /* 0x0000002000087882 */ /* 0x000fe20000000000 */
[----:B------:R-:W-:Y:S01]  /*0980*/  UMOV UR6, 0x80 ;  /* 0x0000008000067882 */ /* 0x000fe20000000000 */
[----:B------:R-:W-:-:S04]  /*0990*/  UIADD3 UR8, UPT, UPT, -UR8, 0x100000, URZ ;  /* 0x0010000008087890 */ /* 0x000fc8000fffe1ff */
[----:B------:R-:W-:Y:S02]  /*09a0*/  USHF.L.U32 UR9, UR8, 0xb, URZ ;  /* 0x0000000b08097899 */ /* 0x000fe400080006ff */
[----:B------:R-:W-:Y:S02]  /*09b0*/  USHF.L.U32 UR8, UR8, 0x1, URZ ;  /* 0x0000000108087899 */ /* 0x000fe400080006ff */
[----:B------:R-:W-:-:S04]  /*09c0*/  UIADD3 UR6, UPT, UPT, -UR6, 0x100000, URZ ;  /* 0x0010000006067890 */ /* 0x000fc8000fffe1ff */
[----:B------:R-:W-:Y:S02]  /*09d0*/  USHF.L.U32 UR7, UR6, 0xb, URZ ;  /* 0x0000000b06077899 */ /* 0x000fe400080006ff */
[----:B------:R-:W-:Y:S01]  /*09e0*/  USHF.L.U32 UR6, UR6, 0x1, URZ ;  /* 0x0000000106067899 */ /* 0x000fe200080006ff */
[----:B------:R-:W-:Y:S01]  /*09f0*/  ELECT P0, URZ, PT ;  /* 0x0000000000ff782f */ /* 0x000fe20003800000 */
[----:B---3--:R-:W-:Y:S01]  /*0a00*/  ULEA UR4, UR5, UR4, 0x18 ;  /* 0x0000000405047291 */ /* 0x008fe2000f8ec0ff */
[----:B------:R-:W3:Y:S11]  /*0a10*/  FENCE.VIEW.ASYNC.S ;  /* 0x00000000000073c6 */ /* 0x000ef60000000000 */
[----:B---3--:R3:W4:Y:S01]  /*0a20*/  SYNCS.EXCH.64 URZ, [UR4+0x140], UR8 ;  /* 0x0001400804ff75b2 */ /* 0x0087220008000100 */
[----:B------:R3:W1:Y:S01]  /*0a30*/  SYNCS.EXCH.64 URZ, [UR4+0x148], UR6 ;  /* 0x0001480604ff75b2 */ /* 0x0006620008000100 */
[----:B------:R-:W-:Y:S01]  /*0a40*/  NOP ;  /* 0x0000000000007918 */ /* 0x000fe20000000000 */
.L_x_11:
[----:B------:R-:W2:Y:S01]  /*0a50*/  SHFL.IDX PT, R0, R146, RZ, 0x1f ;  /* 0x00001fff92007589 */ /* 0x000ea200000e0000 */
[----:B------:R-:W-:Y:S01]  /*0a60*/  NOP ;  /* 0x0000000000007918 */ /* 0x000fe20000000000 */
[----:B--2---:R-:W-:-:S13]  /*0a70*/  ISETP.NE.AND P0, PT, R0, 0x3, PT ;  /* 0x000000030000780c */ /* 0x004fda0003f05270 */
[----:B------:R-:W-:Y:S05]  /*0a80*/  @P0 BRA `(.L_x_12) ;  /* 0x0000000000300947 */ /* 0x000fea0003800000 */
[----:B------:R-:W2:Y:S01]  /*0a90*/  S2UR UR5, SR_CgaCtaId ;  /* 0x00000000000579c3 */ /* 0x000ea20000008800 */
[----:B---3--:R-:W-:Y:S01]  /*0aa0*/  UMOV UR4, 0x400 ;  /* 0x0000040000047882 */ /* 0x008fe20000000000 */
[----:B------:R-:W-:Y:S01]  /*0ab0*/  UMOV UR6, 0x20 ;  /* 0x0000002000067882 */ /* 0x000fe20000000000 */
[----:B------:R-:W-:Y:S01]  /*0ac0*/  ELECT P0, URZ, PT ;  /* 0x0000000000ff782f */ /* 0x000fe20003800000 */
[----:B------:R-:W-:-:S04]  /*0ad0*/  UIADD3 UR6, UPT, UPT, -UR6, 0x100000, URZ ;  /* 0x0010000006067890 */ /* 0x000fc8000fffe1ff */
[----:B------:R-:W-:Y:S02]  /*0ae0*/  USHF.L.U32 UR7, UR6, 0xb, URZ ;  /* 0x0000000b06077899 */ /* 0x000fe400080006ff */
[----:B------:R-:W-:Y:S02]  /*0af0*/  USHF.L.U32 UR6, UR6, 0x1, URZ ;  /* 0x0000000106067899 */ /* 0x000fe400080006ff */
[----:B--2---:R-:W-:Y:S01]  /*0b00*/  ULEA UR4, UR5, UR4, 0x18 ;  /* 0x0000000405047291 */ /* 0x004fe2000f8ec0ff */
[----:B------:R-:W2:Y:S11]  /*0b10*/  FENCE.VIEW.ASYNC.S ;  /* 0x00000000000073c6 */ /* 0x000eb60000000000 */
[----:B--2---:R2:W3:Y:S01]  /*0b20*/  SYNCS.EXCH.64 URZ, [UR4+0x150], UR6 ;  /* 0x0001500604ff75b2 */ /* 0x0044e20008000100 */
[----:B------:R2:W1:Y:S01]  /*0b30*/  SYNCS.EXCH.64 URZ, [UR4+0x158], UR6 ;  /* 0x0001580604ff75b2 */ /* 0x0004620008000100 */
[----:B------:R-:W-:Y:S01]  /*0b40*/  NOP ;  /* 0x0000000000007918 */ /* 0x000fe20000000000 */
.L_x_12:
[----:B------:R-:W4:Y:S01]  /*0b50*/  SHFL.IDX PT, R0, R146, RZ, 0x1f ;  /* 0x00001fff92007589 */ /* 0x000f2200000e0000 */
[----:B------:R-:W-:Y:S01]  /*0b60*/  NOP ;  /* 0x0000000000007918 */ /* 0x000fe20000000000 */
[----:B----4-:R-:W-:-:S13]  /*0b70*/  ISETP.NE.AND P0, PT, R0, 0x4, PT ;  /* 0x000000040000780c */ /* 0x010fda0003f05270 */
[----:B------:R-:W-:Y:S05]  /*0b80*/  @P0 BRA `(.L_x_13) ;  /* 0x0000000000440947 */ /* 0x000fea0003800000 */
[----:B------:R-:W4:Y:S01]  /*0b90*/  S2UR UR5, SR_CgaCtaId ;  /* 0x00000000000579c3 */ /* 0x000f220000008800 */
[----:B--23--:R-:W-:Y:S01]  /*0ba0*/  UMOV UR4, 0x1e0 ;  /* 0x000001e000047882 */ /* 0x00cfe20000000000 */
[----:B------:R-:W-:Y:S01]  /*0bb0*/  UMOV UR6, 0x400 ;  /* 0x0000040000067882 */ /* 0x000fe20000000000 */
[----:B------:R-:W-:Y:S01]  /*0bc0*/  USEL UR4, UR4, 0x1a0, UP3 ;  /* 0x000001a004047887 */ /* 0x000fe20009800000 */
[----:B------:R-:W-:Y:S01]  /*0bd0*/  UMOV UR8, 0x1 ;  /* 0x0000000100087882 */ /* 0x000fe20000000000 */
[----:B------:R-:W-:Y:S01]  /*0be0*/  ELECT P0, URZ, PT ;  /* 0x0000000000ff782f */ /* 0x000fe20003800000 */
[----:B------:R-:W-:-:S04]  /*0bf0*/  UIADD3 UR8, UPT, UPT, -UR8, 0x100000, URZ ;  /* 0x0010000008087890 */ /* 0x000fc8000fffe1ff */
[----:B------:R-:W-:Y:S02]  /*0c00*/  USHF.L.U32 UR9, UR8, 0xb, URZ ;  /* 0x0000000b08097899 */ /* 0x000fe400080006ff */
[----:B------:R-:W-:Y:S02]  /*0c10*/  USHF.L.U32 UR8, UR8, 0x1, URZ ;  /* 0x0000000108087899 */ /* 0x000fe400080006ff */
[----:B----4-:R-:W-:Y:S02]  /*0c20*/  ULEA UR6, UR5, UR6, 0x18 ;  /* 0x0000000605067291 */ /* 0x010fe4000f8ec0ff */
[----:B------:R-:W-:-:S04]  /*0c30*/  UIADD3 UR4, UPT, UPT, -UR4, 0x100000, URZ ;  /* 0x0010000004047890 */ /* 0x000fc8000fffe1ff */
[----:B------:R-:W-:Y:S02]  /*0c40*/  USHF.L.U32 UR5, UR4, 0xb, URZ ;  /* 0x0000000b04057899 */ /* 0x000fe400080006ff */
[----:B------:R-:W-:Y:S01]  /*0c50*/  USHF.L.U32 UR4, UR4, 0x1, URZ ;  /* 0x0000000104047899 */ /* 0x000fe200080006ff */
[----:B------:R-:W2:Y:S03]  /*0c60*/  FENCE.VIEW.ASYNC.S ;  /* 0x00000000000073c6 */ /* 0x000ea60000000000 */
[----:B--2---:R4:W2:Y:S08]  /*0c70*/  SYNCS.EXCH.64 URZ, [UR6+0x160], UR8 ;  /* 0x0001600806ff75b2 */ /* 0x0048b00008000100 */
[----:B------:R4:W3:Y:S02]  /*0c80*/  SYNCS.EXCH.64 URZ, [UR6+0x168], UR4 ;  /* 0x0001680406ff75b2 */ /* 0x0008e40008000100 */
[----:B----4-:R-:W-:Y:S01]  /*0c90*/  NOP ;  /* 0x0000000000007918 */ /* 0x010fe20000000000 */
.L_x_13:
[----:B------:R-:W4:Y:S01]  /*0ca0*/  SHFL.IDX PT, R0, R146, RZ, 0x1f ;  /* 0x00001fff92007589 */ /* 0x000f2200000e0000 */
[----:B------:R-:W-:Y:S01]  /*0cb0*/  ISETP.NE.OR P1, PT, RZ, UR18, !P1 ;  /* 0x00000012ff007c0c */ /* 0x000fe2000cf25670 */
[----:B------:R-:W-:Y:S01]  /*0cc0*/  NOP ;  /* 0x0000000000007918 */ /* 0x000fe20000000000 */
[----:B----4-:R-:W-:-:S13]  /*0cd0*/  ISETP.NE.AND P0, PT, R0, 0x5, PT ;  /* 0x000000050000780c */ /* 0x010fda0003f05270 */
[----:B------:R-:W-:Y:S05]  /*0ce0*/  @P0 BRA `(.L_x_14) ;  /* 0x0000000000480947 */ /* 0x000fea0003800000 */
[----:B------:R-:W4:Y:S01]  /*0cf0*/  S2UR UR5, SR_CgaCtaId ;  /* 0x00000000000579c3 */ /* 0x000f220000008800 */
[----:B--23--:R-:W-:Y:S01]  /*0d00*/  UMOV UR4, 0x400 ;  /* 0x0000040000047882 */ /* 0x00cfe20000000000 */
        /* <DEDUP_REMOVED lines=9> */
[----:B----4-:R-:W-:Y:S01]  /*0da0*/  ULEA UR4, UR5, UR4, 0x18 ;  /* 0x0000000405047291 */ /* 0x010fe2000f8ec0ff */
[----:B------:R-:W2:Y:S11]  /*0db0*/  FENCE.VIEW.ASYNC.S ;  /* 0x00000000000073c6 */ /* 0x000eb60000000000 */
[----:B--2---:R4:W2:Y:S01]  /*0dc0*/  SYNCS.EXCH.64 URZ, [UR4+0x170], UR6 ;  /* 0x0001700604ff75b2 */ /* 0x0048a20008000100 */
[----:B------:R4:W3:Y:S01]  /*0dd0*/  SYNCS.EXCH.64 URZ, [UR4+0x180], UR8 ;  /* 0x0001800804ff75b2 */ /* 0x0008e20008000100 */
[----:B------:R4:W1:Y:S01]  /*0de0*/  SYNCS.EXCH.64 URZ, [UR4+0x178], UR6 ;  /* 0x0001780604ff75b2 */ /* 0x0008620008000100 */
[----:B------:R4:W1:Y:S02]  /*0df0*/  SYNCS.EXCH.64 URZ, [UR4+0x188], UR8 ;  /* 0x0001880804ff75b2 */ /* 0x0008640008000100 */
[----:B----4-:R-:W-:Y:S01]  /*0e00*/  NOP ;  /* 0x0000000000007918 */ /* 0x010fe20000000000 */
.L_x_14:
[----:B--23--:R-:W2:Y:S01]  /*0e10*/  S2UR UR7, SR_CgaCtaId ;  /* 0x00000000000779c3 */ /* 0x00cea20000008800 */
[----:B------:R-:W-:Y:S01]  /*0e20*/  VOTEU.ALL UP0, P1 ;  /* 0x0000000000ff7886 */ /* 0x000fe20000800000 */
[----:B------:R-:W-:Y:S01]  /*0e30*/  UMOV UR4, 0x20 ;  /* 0x0000002000047882 */ /* 0x000fe20000000000 */
[----:B------:R-:W-:Y:S01]  /*0e40*/  NOP ;  /* 0x0000000000007918 */ /* 0x000fe20000000000 */
[----:B-1----:R-:W-:Y:S01]  /*0e50*/  LOP3.LUT R3, R131, 0x1f, RZ, 0xc0, !PT ;  /* 0x0000001f83037812 */ /* 0x002fe200078ec0ff */
[----:B------:R-:W-:Y:S01]  /*0e60*/  UISETP.NE.AND UP4, UPT, UR18, URZ, UPT ;  /* 0x000000ff1200728c */ /* 0x000fe2000bf85270 */
[----:B------:R-:W-:Y:S01]  /*0e70*/  @!UP0 UMOV UR6, 0x400 ;  /* 0x0000040000068882 */ /* 0x000fe20000000000 */
[----:B------:R-:W-:-:S04]  /*0e80*/  @!UP0 UIADD3 UR4, UPT, UPT, -UR4, 0x100000, URZ ;  /* 0x0010000004048890 */ /* 0x000fc8000fffe1ff */
[----:B------:R-:W-:Y:S02]  /*0e90*/  @!UP0 USHF.L.U32 UR5, UR4, 0xb, URZ ;  /* 0x0000000b04058899 */ /* 0x000fe400080006ff */
[----:B------:R-:W-:Y:S02]  /*0ea0*/  @!UP0 USHF.L.U32 UR4, UR4, 0x1, URZ ;  /* 0x0000000104048899 */ /* 0x000fe400080006ff */
[----:B--2---:R-:W-:Y:S01]  /*0eb0*/  @!UP0 ULEA UR6, UR7, UR6, 0x18 ;  /* 0x0000000607068291 */ /* 0x004fe2000f8ec0ff */
[----:B------:R-:W1:Y:S01]  /*0ec0*/  LDCU UR7, c[0x0][0x36c] ;  /* 0x00006d80ff0777ac */ /* 0x000e620008000800 */
[----:B------:R-:W-:Y:S01]  /*0ed0*/  VOTEU.ALL UP0, P1 ;  /* 0x0000000000ff7886 */ /* 0x000fe20000800000 */
[----:B------:R-:W2:Y:S09]  /*0ee0*/  FENCE.VIEW.ASYNC.S ;  /* 0x00000000000073c6 */ /* 0x000eb20000000000 */
[----:B--2---:R2:W3:Y:S01]  /*0ef0*/  @!UP0 SYNCS.EXCH.64 URZ, [UR6+0x190], UR4 ;  /* 0x0001900406ff85b2 */ /* 0x0044e20008000100 */
[----:B-1----:R-:W-:-:S09]  /*0f00*/  UISETP.EQ.U32.AND UP6, UPT, UR7, 0x1, UPT ;  /* 0x000000010700788c */ /* 0x002fd2000bfc2070 */
[----:B--2---:R-:W-:Y:S05]  /*0f10*/  BRA.U !UP6, `(.L_x_15) ;  /* 0x000000010e087547 */ /* 0x004fea000b800000 */
[----:B---3--:R-:W-:Y:S01]  /*0f20*/  UCGABAR_ARV ;  /* 0x00000000000079c7 */ /* 0x008fe20008000000 */
[----:B------:R-:W-:Y:S05]  /*0f30*/  BRA `(.L_x_16) ;  /* 0x0000000000047947 */ /* 0x000fea0003800000 */
.L_x_15:
[----:B---3--:R-:W-:Y:S01]  /*0f40*/  NOP ;  /* 0x0000000000007918 */ /* 0x008fe20000000000 */
.L_x_16:
[----:B------:R-:W1:Y:S01]  /*0f50*/  S2UR UR20, SR_CTAID.X ;  /* 0x00000000001479c3 */ /* 0x000e620000002500 */
[----:B------:R-:W-:-:S05]  /*0f60*/  CS2R.32 R147, SR_CgaSize ;  /* 0x0000000000937805 */ /* 0x000fca0000008a00 */
[----:B------:R-:W-:-:S05]  /*0f70*/  IMAD R147, R147, -0xa0, RZ ;  /* 0xffffff6093937824 */ /* 0x000fca00078e02ff */
[----:B------:R-:W-:-:S14]  /*0f80*/  R2UR UR5, R147 ;  /* 0x00000000930572ca */ /* 0x000fdc00000e0000 */
[----:B------:R-:W2:Y:S01]  /*0f90*/  LDCU UR5, c[0x0][UR5+0x2b0] ;  /* 0x00005600050577ac */ /* 0x000ea20008000800 */
[----:B------:R-:W-:-:S05]  /*0fa0*/  CS2R.32 R147, SR_CgaSize ;  /* 0x0000000000937805 */ /* 0x000fca0000008a00 */
[----:B------:R-:W-:-:S05]  /*0fb0*/  IMAD R147, R147, -0xa0, RZ ;  /* 0xffffff6093937824 */ /* 0x000fca00078e02ff */
[----:B------:R-:W-:-:S14]  /*0fc0*/  R2UR UR4, R147 ;  /* 0x00000000930472ca */ /* 0x000fdc00000e0000 */
[----:B------:R-:W3:Y:S01]  /*0fd0*/  LDCU UR4, c[0x0][UR4+0x2b4] ;  /* 0x00005680040477ac */ /* 0x000ee20008000800 */
[----:B------:R-:W4:Y:S01]  /*0fe0*/  S2UR UR51, SR_CTAID.Y ;  /* 0x00000000003379c3 */ /* 0x000f220000002600 */
[----:B------:R-:W-:-:S05]  /*0ff0*/  CS2R.32 R147, SR_CgaSize ;  /* 0x0000000000937805 */ /* 0x000fca0000008a00 */
[----:B------:R-:W-:-:S05]  /*1000*/  IMAD R147, R147, -0xa0, RZ ;  /* 0xffffff6093937824 */ /* 0x000fca00078e02ff */
[----:B------:R-:W-:-:S14]  /*1010*/  R2UR UR7, R147 ;  /* 0x00000000930772ca */ /* 0x000fdc00000e0000 */
[----:B------:R-:W3:Y:S01]  /*1020*/  LDCU UR7, c[0x0][UR7+0x2a4] ;  /* 0x00005480070777ac */ /* 0x000ee20008000800 */
[----:B------:R-:W-:-:S05]  /*1030*/  CS2R.32 R147, SR_CgaSize ;  /* 0x0000000000937805 */ /* 0x000fca0000008a00 */
[----:B------:R-:W-:-:S05]  /*1040*/  IMAD R147, R147, -0xa0, RZ ;  /* 0xffffff6093937824 */ /* 0x000fca00078e02ff */
[----:B------:R-:W-:-:S14]  /*1050*/  R2UR UR63, R147 ;  /* 0x00000000933f72ca */ /* 0x000fdc00000e0000 */
[----:B------:R-:W3:Y:S01]  /*1060*/  LDCU UR63, c[0x0][UR63+0x2a0] ;  /* 0x000054003f3f77ac */ /* 0x000ee20008000800 */
[----:B------:R-:W3:Y:S01]  /*1070*/  LDCU UR19, c[0x0][0xc24] ;  /* 0x00018480ff1377ac */ /* 0x000ee20008000800 */
[----:B------:R-:W3:Y:S01]  /*1080*/  LDCU UR39, c[0x0][0xc24] ;  /* 0x00018480ff2777ac */ /* 0x000ee20008000800 */
[----:B-1----:R-:W-:Y:S01]  /*1090*/  I2FP.F32.U32 R2, UR20 ;  /* 0x0000001400027c45 */ /* 0x002fe20008201000 */
[----:B------:R-:W1:Y:S04]  /*10a0*/  LDCU UR23, c[0x0][0xc30] ;  /* 0x00018600ff1777ac */ /* 0x000e680008000800 */
[----:B--2---:R-:W-:Y:S01]  /*10b0*/  FMUL R2, R2, UR5 ;  /* 0x0000000502027c20 */ /* 0x004fe20008400000 */
[----:B----4-:R-:W-:-:S05]  /*10c0*/  I2FP.F32.U32 R0, UR51 ;  /* 0x0000003300007c45 */ /* 0x010fca0008201000 */
[----:B------:R-:W2:Y:S01]  /*10d0*/  F2I.U32.TRUNC.NTZ R2, R2 ;  /* 0x0000000200027305 */ /* 0x000ea2000020f000 */
[----:B---3--:R-:W-:-:S07]  /*10e0*/  FMUL R0, R0, UR4 ;  /* 0x0000000400007c20 */ /* 0x008fce0008400000 */
[----:B------:R-:W3:Y:S01]  /*10f0*/  F2I.U32.TRUNC.NTZ R0, R0 ;  /* 0x0000000000007305 */ /* 0x000ee2000020f000 */
[----:B--2---:R-:W-:Y:S02]  /*1100*/  R2UR UR4, R2 ;  /* 0x00000000020472ca */ /* 0x004fe400000e0000 */
[----:B------:R-:W-:Y:S02]  /*1110*/  PRMT R2, RZ, 0x7610, R2 ;  /* 0x00007610ff027816 */ /* 0x000fe40000000002 */
[----:B---3--:R-:W-:Y:S02]  /*1120*/  R2UR UR6, R0 ;  /* 0x00000000000672ca */ /* 0x008fe400000e0000 */
[----:B------:R-:W-:-:S07]  /*1130*/  PRMT R0, RZ, 0x7610, R0 ;  /* 0x00007610ff007816 */ /* 0x000fce0000000000 */
[----:B------:R-:W-:-:S04]  /*1140*/  UIADD3 UR5, UPT, UPT, -UR4, URZ, URZ ;  /* 0x000000ff04057290 */ /* 0x000fc8000fffe1ff */
[----:B------:R-:W-:Y:S02]  /*1150*/  UIMAD UR63, UR63, UR5, UR20 ;  /* 0x000000053f3f72a4 */ /* 0x000fe4000f8e0214 */
[----:B------:R-:W-:-:S04]  /*1160*/  UIADD3 UR4, UPT, UPT, -UR6, URZ, URZ ;  /* 0x000000ff06047290 */ /* 0x000fc8000fffe1ff */
[----:B------:R-:W-:-:S06]  /*1170*/  UIMAD UR4, UR7, UR4, UR51 ;  /* 0x00000004070472a4 */ /* 0x000fcc000f8e0233 */
[----:B------:R-:W-:Y:S01]  /*1180*/  IMAD.U32 R147, RZ, RZ, UR4 ;  /* 0x00000004ff937e24 */ /* 0x000fe2000f8e00ff */
[----:B-1----:R-:W-:Y:S06]  /*1190*/  BRA.U UP4, `(.L_x_17) ;  /* 0x00000001042c7547 */ /* 0x002fec000b800000 */
[----:B------:R-:W-:Y:S01]  /*11a0*/  R2UR UR4, R147 ;  /* 0x00000000930472ca */ /* 0x000fe200000e0000 */
[----:B------:R-:W-:-:S12]  /*11b0*/  UMOV UR7, 0x3 ;  /* 0x0000000300077882 */ /* 0x000fd80000000000 */
[----:B------:R-:W-:Y:S02]  /*11c0*/  UISETP.NE.AND UP0, UPT, UR4, URZ, UPT ;  /* 0x000000ff0400728c */ /* 0x000fe4000bf05270 */
[----:B------:R-:W-:Y:S02]  /*11d0*/  ULOP3.LUT UR4, UR63, 0xfffffffe, URZ, 0xc0, !UPT ;  /* 0xfffffffe3f047892 */ /* 0x000fe4000f8ec0ff */
[----:B------:R-:W-:Y:S02]  /*11e0*/  UISETP.LT.U32.OR UP0, UPT, UR63, 0x2, !UP0 ;  /* 0x000000023f00788c */ /* 0x000fe4000c701470 */
[----:B------:R-:W-:Y:S02]  /*11f0*/  USHF.L.U32 UR4, UR7, UR4, URZ ;  /* 0x0000000407047299 */ /* 0x000fe400080006ff */
[----:B------:R-:W-:Y:S02]  /*1200*/  USEL UR6, URZ, 0x1, !UP0 ;  /* 0x00000001ff067887 */ /* 0x000fe4000c000000 */
[----:B------:R-:W-:-:S02]  /*1210*/  USEL UR5, URZ, 0x2, !UP0 ;  /* 0x00000002ff057887 */ /* 0x000fc4000c000000 */
[----:B------:R-:W-:Y:S02]  /*1220*/  IMAD.U32 R0, RZ, RZ, UR4 ;  /* 0x00000004ff007e24 */ /* 0x000fe4000f8e00ff */
[----:B------:R-:W-:-:S06]  /*1230*/  UIADD3 UR5, UPT, UPT, UR6, UR5, URZ ;  /* 0x0000000506057290 */ /* 0x000fcc000fffe0ff */
[----:B------:R-:W-:-:S07]  /*1240*/  MOV R2, UR5 ;  /* 0x0000000500027c02 */ /* 0x000fce0008000f00 */
.L_x_17:
[----:B------:R-:W1:Y:S01]  /*1250*/  S2UR UR45, SR_CTAID.Z ;  /* 0x00000000002d79c3 */ /* 0x000e620000002700 */
[----:B------:R-:W-:Y:S01]  /*1260*/  UISETP.GE.AND UP0, UPT, UR19, 0x1, UPT ;  /* 0x000000011300788c */ /* 0x000fe2000bf06270 */
[----:B------:R-:W-:-:S08]  /*1270*/  UMOV UR49, UR20 ;  /* 0x0000001400317c82 */ /* 0x000fd00008000000 */
[----:B------:R-:W-:Y:S05]  /*1280*/  BRA.U !UP0, `(.L_x_18) ;  /* 0x0000000108d47547 */ /* 0x000fea000b800000 */
[----:B------:R-:W2:Y:S01]  /*1290*/  LDCU.128 UR12, c[0x0][0xc10] ;  /* 0x00018200ff0c77ac */ /* 0x000ea20008000c00 */
[----:B------:R-:W3:Y:S01]  /*12a0*/  LDCU UR21, c[0x0][0xc0c] ;  /* 0x00018180ff1577ac */ /* 0x000ee20008000800 */
[----:B------:R-:W4:Y:S01]  /*12b0*/  LDCU UR6, c[0x0][0x370] ;  /* 0x00006e00ff0677ac */ /* 0x000f220008000800 */
[----:B------:R-:W1:Y:S01]  /*12c0*/  LDCU UR7, c[0x0][0x374] ;  /* 0x00006e80ff0777ac */ /* 0x000e620008000800 */
[----:B------:R-:W1:Y:S01]  /*12d0*/  LDCU UR22, c[0x0][0xc20] ;  /* 0x00018400ff1677ac */ /* 0x000e620008000800 */
[----:B--2---:R-:W-:Y:S02]  /*12e0*/  UIMAD.WIDE.U32 UR4, UR20, UR12, URZ ;  /* 0x0000000c140472a5 */ /* 0x004fe4000f8e00ff */
[----:B---3--:R-:W-:Y:S01]  /*12f0*/  UISETP.NE.AND UP0, UPT, UR21, 0x1, UPT ;  /* 0x000000011500788c */ /* 0x008fe2000bf05270 */
[----:B------:R-:W2:Y:S01]  /*1300*/  LDCU.64 UR8, c[0x0][0xc28] ;  /* 0x00018500ff0877ac */ /* 0x000ea20008000a00 */
[----:B----4-:R-:W-:-:S03]  /*1310*/  UIMAD.WIDE.U32 UR10, UR6, UR12, URZ ;  /* 0x0000000c060a72a5 */ /* 0x010fc6000f8e00ff */
[----:B------:R-:W-:Y:S01]  /*1320*/  UMOV UR4, UR5 ;  /* 0x0000000500047c82 */ /* 0x000fe20008000000 */
[----:B------:R-:W-:Y:S02]  /*1330*/  UISETP.NE.AND UP1, UPT, UR19, 0x1, UPT ;  /* 0x000000011300788c */ /* 0x000fe4000bf25270 */
[----:B------:R-:W-:Y:S01]  /*1340*/  USHF.R.U32.HI UR4, URZ, UR13, UR4 ;  /* 0x0000000dff047299 */ /* 0x000fe20008011604 */
[----:B------:R-:W-:Y:S01]  /*1350*/  UMOV UR10, UR11 ;  /* 0x0000000b000a7c82 */ /* 0x000fe20008000000 */
[----:B------:R-:W-:Y:S02]  /*1360*/  UIMAD.WIDE.U32 UR16, UR51, UR15, URZ ;  /* 0x0000000f331072a5 */ /* 0x000fe4000f8e00ff */
[----:B------:R-:W-:Y:S02]  /*1370*/  USEL UR5, UR20, UR4, !UP0 ;  /* 0x0000000414057287 */ /* 0x000fe4000c000000 */
[----:B------:R-:W-:Y:S02]  /*1380*/  @UP0 USHF.R.U32.HI UR6, URZ, UR13, UR10 ;  /* 0x0000000dff060299 */ /* 0x000fe4000801160a */
[----:B------:R-:W-:-:S02]  /*1390*/  UISETP.NE.AND UP0, UPT, UR14, 0x1, UPT ;  /* 0x000000010e00788c */ /* 0x000fc4000bf05270 */
[----:B-1----:R-:W-:Y:S02]  /*13a0*/  UIMAD.WIDE.U32 UR10, UR7, UR15, URZ ;  /* 0x0000000f070a72a5 */ /* 0x002fe4000f8e00ff */
[----:B--2---:R-:W-:Y:S01]  /*13b0*/  UIMAD.WIDE.U32 UR12, UR6, UR8, URZ ;  /* 0x00000008060c72a5 */ /* 0x004fe2000f8e00ff */
[----:B------:R-:W-:Y:S01]  /*13c0*/  UMOV UR4, UR17 ;  /* 0x0000001100047c82 */ /* 0x000fe20008000000 */
[----:B------:R-:W-:-:S03]  /*13d0*/  UIADD3 UR49, UPT, UPT, -UR5, URZ, URZ ;  /* 0x000000ff05317290 */ /* 0x000fc6000fffe1ff */
[----:B------:R-:W-:Y:S01]  /*13e0*/  UMOV UR10, UR11 ;  /* 0x0000000b000a7c82 */ /* 0x000fe20008000000 */
[----:B------:R-:W-:Y:S02]  /*13f0*/  USHF.R.U32.HI UR4, URZ, UR22, UR4 ;  /* 0x00000016ff047299 */ /* 0x000fe40008011604 */
[----:B------:R-:W-:Y:S01]  /*1400*/  @UP0 USHF.R.U32.HI UR7, URZ, UR22, UR10 ;  /* 0x00000016ff070299 */ /* 0x000fe2000801160a */
[----:B------:R-:W-:Y:S01]  /*1410*/  UMOV UR12, UR13 ;  /* 0x0000000d000c7c82 */ /* 0x000fe20008000000 */
[----:B------:R-:W-:Y:S02]  /*1420*/  USEL UR4, UR51, UR4, !UP0 ;  /* 0x0000000433047287 */ /* 0x000fe4000c000000 */
[----:B------:R-:W-:Y:S02]  /*1430*/  UIMAD.WIDE.U32 UR10, UR7, UR8, URZ ;  /* 0x00000008070a72a5 */ /* 0x000fe4000f8e00ff */
[----:B------:R-:W-:Y:S02]  /*1440*/  @UP1 USHF.R.U32.HI UR6, URZ, UR9, UR12 ;  /* 0x00000009ff061299 */ /* 0x000fe4000801160c */
[----:B------:R-:W-:-:S02]  /*1450*/  UIMAD.WIDE.U32 UR12, UR4, UR8, URZ ;  /* 0x00000008040c72a5 */ /* 0x000fc4000f8e00ff */
[----:B------:R-:W-:Y:S01]  /*1460*/  UIMAD UR49, UR21, UR49, UR20 ;  /* 0x00000031153172a4 */ /* 0x000fe2000f8e0214 */
[----:B------:R-:W-:Y:S02]  /*1470*/  UMOV UR10, UR11 ;  /* 0x0000000b000a7c82 */ /* 0x000fe40008000000 */
[----:B------:R-:W-:Y:S02]  /*1480*/  @UP1 USHF.R.U32.HI UR7, URZ, UR9, UR10 ;  /* 0x00000009ff071299 */ /* 0x000fe4000801160a */
[----:B------:R-:W-:Y:S02]  /*1490*/  UIMAD UR10, UR6, UR19, URZ ;  /* 0x00000013060a72a4 */ /* 0x000fe4000f8e02ff */
[----:B------:R-:W-:-:S04]  /*14a0*/  UIMAD UR7, UR7, UR19, URZ ;  /* 0x00000013070772a4 */ /* 0x000fc8000f8e02ff */
[----:B------:R-:W-:-:S03]  /*14b0*/  UISETP.GE.AND UP0, UPT, UR4, UR7, UPT ;  /* 0x000000070400728c */ /* 0x000fc6000bf06270 */
[----:B------:R-:W-:Y:S01]  /*14c0*/  UMOV UR7, UR13 ;  /* 0x0000000d00077c82 */ /* 0x000fe20008000000 */
[----:B------:R-:W-:Y:S02]  /*14d0*/  UISETP.GE.OR UP0, UPT, UR5, UR10, UP0 ;  /* 0x0000000a0500728c */ /* 0x000fe40008706670 */
[----:B------:R-:W-:Y:S02]  /*14e0*/  UIMAD.WIDE.U32 UR10, UR5, UR8, URZ ;  /* 0x00000008050a72a5 */ /* 0x000fe4000f8e00ff */
[----:B------:R-:W-:Y:S02]  /*14f0*/  USHF.R.U32.HI UR7, URZ, UR9, UR7 ;  /* 0x00000009ff077299 */ /* 0x000fe40008011607 */
[----:B------:R-:W-:Y:S02]  /*1500*/  UIADD3 UR10, UPT, UPT, -UR4, URZ, URZ ;  /* 0x000000ff040a7290 */ /* 0x000fe4000fffe1ff */
[----:B------:R-:W-:Y:S02]  /*1510*/  USEL UR7, UR4, UR7, !UP1 ;  /* 0x0000000704077287 */ /* 0x000fe4000c800000 */
[----:B------:R-:W-:Y:S01]  /*1520*/  UIMAD UR10, UR14, UR10, UR51 ;  /* 0x0000000a0e0a72a4 */ /* 0x000fe2000f8e0233 */
[----:B------:R-:W-:-:S02]  /*1530*/  @!UP0 UMOV UR8, UR11 ;  /* 0x0000000b00088c82 */ /* 0x000fc40008000000 */
[----:B------:R-:W-:Y:S02]  /*1540*/  @!UP0 USHF.R.U32.HI UR8, URZ, UR9, UR8 ;  /* 0x00000009ff088299 */ /* 0x000fe40008011608 */
[----:B------:R-:W-:Y:S02]  /*1550*/  UIADD3 UR9, UPT, UPT, -UR7, URZ, URZ ;  /* 0x000000ff07097290 */ /* 0x000fe4000fffe1ff */
[----:B------:R-:W-:Y:S02]  /*1560*/  @!UP0 USEL UR8, UR5, UR8, !UP1 ;  /* 0x0000000805088287 */ /* 0x000fe4000c800000 */
[----:B------:R-:W-:Y:S02]  /*1570*/  UIMAD UR9, UR19, UR9, UR4 ;  /* 0x00000009130972a4 */ /* 0x000fe4000f8e0204 */
[----:B------:R-:W-:Y:S02]  /*1580*/  @!UP0 UIADD3 UR7, UPT, UPT, UR7, -UR8, URZ ;  /* 0x8000000807078290 */ /* 0x000fe4000fffe0ff */
[----:B------:R-:W-:-:S02]  /*1590*/  @!UP0 UIMAD UR6, UR9, UR6, UR8 ;  /* 0x00000006090682a4 */ /* 0x000fc4000f8e0208 */
[----:B------:R-:W-:-:S04]  /*15a0*/  @!UP0 UIMAD UR4, UR7, UR19, UR5 ;  /* 0x00000013070482a4 */ /* 0x000fc8000f8e0205 */
[----:B------:R-:W-:Y:S01]  /*15b0*/  UIMAD UR51, UR4, UR14, UR10 ;  /* 0x0000000e043372a4 */ /* 0x000fe2000f8e020a */
[----:B------:R-:W-:Y:S02]  /*15c0*/  @!UP0 UMOV UR5, UR6 ;  /* 0x0000000600058c82 */ /* 0x000fe40008000000 */
[----:B------:R-:W-:-:S12]  /*15d0*/  UIMAD UR49, UR5, UR21, UR49 ;  /* 0x00000015053172a4 */ /* 0x000fd8000f8e0231 */
.L_x_18:
[----:B------:R-:W-:-:S09]  /*15e0*/  UISETP.NE.AND UP0, UPT, UR23, 0x1, UPT ;  /* 0x000000011700788c */ /* 0x000fd2000bf05270 */
[----:B------:R-:W-:Y:S05]  /*15f0*/  BRA.U UP0, `(.L_x_19) ;  /* 0x0000000100407547 */ /* 0x000fea000b800000 */
[----:B------:R-:W2:Y:S01]  /*1600*/  LDCU.128 UR8, c[0x0][0xc10] ;  /* 0x00018200ff0877ac */ /* 0x000ea20008000c00 */
[----:B------:R-:W3:Y:S01]  /*1610*/  LDCU UR12, c[0x0][0xc0c] ;  /* 0x00018180ff0c77ac */ /* 0x000ee20008000800 */
[----:B------:R-:W4:Y:S01]  /*1620*/  LDCU UR13, c[0x0][0xc20] ;  /* 0x00018400ff0d77ac */ /* 0x000f220008000800 */
[----:B--2---:R-:W-:Y:S02]  /*1630*/  UIMAD.WIDE.U32 UR4, UR49, UR8, URZ ;  /* 0x00000008310472a5 */ /* 0x004fe4000f8e00ff */
[----:B------:R-:W-:Y:S02]  /*1640*/  UIMAD.WIDE.U32 UR6, UR51, UR11, URZ ;  /* 0x0000000b330672a5 */ /* 0x000fe4000f8e00ff */
[----:B---3--:R-:W-:Y:S02]  /*1650*/  UISETP.NE.AND UP0, UPT, UR12, 0x1, UPT ;  /* 0x000000010c00788c */ /* 0x008fe4000bf05270 */
[----:B------:R-:W-:-:S03]  /*1660*/  USHF.R.U32.HI UR5, URZ, UR9, UR5 ;  /* 0x00000009ff057299 */ /* 0x000fc60008011605 */
[----:B------:R-:W-:Y:S01]  /*1670*/  UMOV UR4, UR7 ;  /* 0x0000000700047c82 */ /* 0x000fe20008000000 */
[----:B------:R-:W-:Y:S02]  /*1680*/  USEL UR5, UR49, UR5, !UP0 ;  /* 0x0000000531057287 */ /* 0x000fe4000c000000 */
[----:B------:R-:W-:Y:S02]  /*1690*/  UISETP.NE.AND UP0, UPT, UR10, 0x1, UPT ;  /* 0x000000010a00788c */ /* 0x000fe4000bf05270 */
[----:B----4-:R-:W-:-:S04]  /*16a0*/  USHF.R.U32.HI UR4, URZ, UR13, UR4 ;  /* 0x0000000dff047299 */ /* 0x010fc80008011604 */
[----:B------:R-:W-:-:S04]  /*16b0*/  USEL UR4, UR51, UR4, !UP0 ;  /* 0x0000000433047287 */ /* 0x000fc8000c000000 */
[----:B------:R-:W-:Y:S02]  /*16c0*/  UIADD3 UR6, UPT, UPT, -UR4, UR5, URZ ;  /* 0x0000000504067290 */ /* 0x000fe4000fffe1ff */
[----:B------:R-:W-:Y:S02]  /*16d0*/  UIADD3 UR4, UPT, UPT, UR4, -UR5, URZ ;  /* 0x8000000504047290 */ /* 0x000fe4000fffe0ff */
[----:B------:R-:W-:Y:S02]  /*16e0*/  UIMAD UR51, UR6, UR10, UR51 ;  /* 0x0000000a063372a4 */ /* 0x000fe4000f8e0233 */
[----:B------:R-:W-:-:S12]  /*16f0*/  UIMAD UR49, UR4, UR12, UR49 ;  /* 0x0000000c043172a4 */ /* 0x000fd8000f8e0231 */
.L_x_19:
[----:B------:R-:W-:Y:S05]  /*1700*/  BRA.U !UP6, `(.L_x_20) ;  /* 0x000000010e0c7547 */ /* 0x000fea000b800000 */
[----:B------:R-:W-:Y:S01]  /*1710*/  UCGABAR_WAIT ;  /* 0x0000000000007dc7 */ /* 0x000fe20008000000 */
[----:B------:R-:W-:Y:S01]  /*1720*/  CCTL.IVALL ;  /* 0x00000000ff00798f */ /* 0x000fe20002000000 */
[----:B------:R-:W-:Y:S05]  /*1730*/  BRA `(.L_x_21) ;  /* 0x0000000000047947 */ /* 0x000fea0003800000 */
.L_x_20:
[----:B------:R-:W-:Y:S06]  /*1740*/  BAR.SYNC.DEFER_BLOCKING 0x0 ;  /* 0x0000000000007b1d */ /* 0x000fec0000010000 */
.L_x_21:
[----:B------:R-:W-:Y:S05]  /*1750*/  BRA.U UP5, `(.L_x_22) ;  /* 0x0000002105fc7547 */ /* 0x000fea000b800000 */
[----:B------:R-:W2:Y:S01]  /*1760*/  LDCU UR5, c[0x0][0x388] ;  /* 0x00007100ff0577ac */ /* 0x000ea20008000800 */
[----:B------:R-:W-:Y:S01]  /*1770*/  PLOP3.LUT P1, PT, PT, PT, UP3, 0x80, 0x8 ;  /* 0x000000000008781c */ /* 0x000fe20003f2f038 */
[----:B------:R-:W-:Y:S01]  /*1780*/  IMAD.MOV.U32 R2, RZ, RZ, RZ ;  /* 0x000000ffff027224 */ /* 0x000fe200078e00ff */
[----:B------:R-:W-:Y:S01]  /*1790*/  ISETP.EQ.OR P2, PT, R3, RZ, P3 ;  /* 0x000000ff0300720c */ /* 0x000fe20001f42670 */
[----:B------:R-:W3:Y:S01]  /*17a0*/  LDCU UR8, c[0x0][0x38c] ;  /* 0x00007180ff0877ac */ /* 0x000ee20008000800 */
[----:B------:R-:W-:Y:S01]  /*17b0*/  PLOP3.LUT P1, PT, P1, PT, PT, 0x8, 0x80 ;  /* 0x000000000080781c */ /* 0x000fe20000f2e170 */
[----:B------:R-:W4:Y:S01]  /*17c0*/  LDCU.64 UR6, c[0x0][0x390] ;  /* 0x00007200ff0677ac */ /* 0x000f220008000a00 */
[----:B------:R-:W-:Y:S01]  /*17d0*/  UISETP.NE.AND UP1, UPT, UR18, URZ, UPT ;  /* 0x000000ff1200728c */ /* 0x000fe2000bf25270 */
[----:B------:R-:W1:Y:S01]  /*17e0*/  LDCU UR54, c[0x0][0x370] ;  /* 0x00006e00ff3677ac */ /* 0x000e620008000800 */
[----:B--2---:R-:W-:Y:S02]  /*17f0*/  UIADD3 UR5, UPT, UPT, UR5, 0x3f, URZ ;  /* 0x0000003f05057890 */ /* 0x004fe4000fffe0ff */
[----:B------:R-:W-:-:S02]  /*1800*/  USEL UR38, UR42, 0x2, UP1 ;  /* 0x000000022a267887 */ /* 0x000fc40008800000 */
[----:B------:R-:W-:Y:S01]  /*1810*/  USHF.R.S32.HI UR4, URZ, 0x1f, UR5 ;  /* 0x0000001fff047899 */ /* 0x000fe20008011405 */
[----:B------:R-:W2:Y:S03]  /*1820*/  LDCU.64 UR46, c[0x0][0x348] ;  /* 0x00006900ff2e77ac */ /* 0x000ea60008000a00 */
[----:B------:R-:W-:Y:S02]  /*1830*/  ULEA.HI UR4, UR4, UR5, URZ, 0x6 ;  /* 0x0000000504047291 */ /* 0x000fe4000f8f30ff */
[----:B------:R-:W-:Y:S02]  /*1840*/  USHF.L.U32 UR5, UR20, 0x5, URZ ;  /* 0x0000000514057899 */ /* 0x000fe400080006ff */
[----:B------:R-:W-:Y:S02]  /*1850*/  USHF.R.S32.HI UR4, URZ, 0x6, UR4 ;  /* 0x00000006ff047899 */ /* 0x000fe40008011404 */
[----:B------:R-:W-:-:S02]  /*1860*/  ULOP3.LUT UR57, UR5, 0x20, URZ, 0xc0, !UPT ;  /* 0x0000002005397892 */ /* 0x000fc4000f8ec0ff */
[----:B---3--:R-:W-:Y:S02]  /*1870*/  UIMAD UR4, UR4, UR8, URZ ;  /* 0x00000008040472a4 */ /* 0x008fe4000f8e02ff */
[----:B------:R-:W-:Y:S02]  /*1880*/  USHF.L.U32 UR58, UR20, 0x7, URZ ;  /* 0x00000007143a7899 */ /* 0x000fe400080006ff */
[----:B----4-:R-:W-:Y:S01]  /*1890*/  UIMAD UR4, UR4, UR6, URZ ;  /* 0x00000006040472a4 */ /* 0x010fe2000f8e02ff */
[----:B------:R-:W3:Y:S03]  /*18a0*/  LDCU UR53, c[0x0][0x374] ;  /* 0x00006e80ff3577ac */ /* 0x000ee60008000800 */
[----:B------:R-:W-:Y:S01]  /*18b0*/  UIMAD UR55, UR4, UR7, URZ ;  /* 0x00000007043772a4 */ /* 0x000fe2000f8e02ff */
[----:B------:R-:W-:Y:S01]  /*18c0*/  UMOV UR27, 0x1 ;  /* 0x00000001001b7882 */ /* 0x000fe20000000000 */
[----:B------:R-:W-:-:S02]  /*18d0*/  UMOV UR31, URZ ;  /* 0x000000ff001f7c82 */ /* 0x000fc40008000000 */
[----:B------:R-:W-:Y:S02]  /*18e0*/  UISETP.NE.AND UP2, UPT, UR55, URZ, UPT ;  /* 0x000000ff3700728c */ /* 0x000fe4000bf45270 */
[----:B------:R-:W-:Y:S01]  /*18f0*/  UISETP.LT.U32.AND UP0, UPT, UR55, 0x14, UPT ;  /* 0x000000143700788c */ /* 0x000fe2000bf01070 */
[----:B------:R-:W-:Y:S01]  /*1900*/  UMOV UR36, URZ ;  /* 0x000000ff00247c82 */ /* 0x000fe20008000000 */
[----:B------:R-:W-:Y:S02]  /*1910*/  UMOV UR42, URZ ;  /* 0x000000ff002a7c82 */ /* 0x000fe40008000000 */
[----:B------:R-:W-:-:S04]  /*1920*/  USEL UR4, UR55, 0x14, UP0 ;  /* 0x0000001437047887 */ /* 0x000fc80008000000 */
[----:B------:R-:W-:Y:S02]  /*1930*/  UIADD3 UR5, UPT, UPT, UR4, -0x1, URZ ;  /* 0xffffffff04057890 */ /* 0x000fe4000fffe0ff */
[----:B------:R-:W-:Y:S02]  /*1940*/  @!UP2 UIADD3 UR5, UPT, UPT, UR4, URZ, URZ ;  /* 0x000000ff0405a290 */ /* 0x000fe4000fffe0ff */
[----:B------:R-:W-:Y:S02]  /*1950*/  UIADD3 UR52, UPT, UPT, UR55, -UR4, URZ ;  /* 0x8000000437347290 */ /* 0x000fe4000fffe0ff */
[----:B-123--:R-:W-:-:S12]  /*1960*/  UIADD3 UR56, UPT, UPT, UR5, 0x1, URZ ;  /* 0x0000000105387890 */ /* 0x00efd8000fffe0ff */
.L_x_40:
[----:B------:R-:W1:Y:S01]  /*1970*/  S2UR UR30, SR_CgaCtaId ;  /* 0x00000000001e79c3 */ /* 0x000e620000008800 */
[----:B------:R-:W-:Y:S01]  /*1980*/  UMOV UR4, 0x400 ;  /* 0x0000040000047882 */ /* 0x000fe20000000000 */
[----:B------:R-:W-:Y:S01]  /*1990*/  MOV R0, UR27 ;  /* 0x0000001b00007c02 */ /* 0x000fe20008000f00 */
[----:B------:R-:W-:Y:S02]  /*19a0*/  UISETP.NE.AND UP0, UPT, UR55, URZ, UPT ;  /* 0x000000ff3700728c */ /* 0x000fe4000bf05270 */
[----:B------:R-:W-:Y:S01]  /*19b0*/  ULEA UR19, UR51, UR57, 0x6 ;  /* 0x0000003933137291 */ /* 0x000fe2000f8e30ff */
[----:B------:R-:W-:Y:S01]  /*19c0*/  SHF.L.U32 R0, R0, 0x1f, RZ ;  /* 0x0000001f00007819 */ /* 0x000fe200000006ff */
[----:B------:R-:W-:Y:S01]  /*19d0*/  UMOV UR28, URZ ;  /* 0x000000ff001c7c82 */ /* 0x000fe20008000000 */
[----:B------:R-:W-:Y:S01]  /*19e0*/  UMOV UR22, URZ ;  /* 0x000000ff00167c82 */ /* 0x000fe20008000000 */
[----:B------:R-:W-:Y:S01]  /*19f0*/  UMOV UR21, URZ ;  /* 0x000000ff00157c82 */ /* 0x000fe20008000000 */
[----:B------:R-:W-:Y:S01]  /*1a00*/  UMOV UR20, URZ ;  /* 0x000000ff00147c82 */ /* 0x000fe20008000000 */
[----:B-1----:R-:W-:-:S04]  /*1a10*/  ULEA UR30, UR30, UR4, 0x18 ;  /* 0x000000041e1e7291 */ /* 0x002fc8000f8ec0ff */
[----:B------:R-:W-:-:S09]  /*1a20*/  ULEA UR4, UR31, UR30, 0x3 ;  /* 0x0000001e1f047291 */ /* 0x000fd2000f8e18ff */
[----:B------:R1:W2:Y:S01]  /*1a30*/  SYNCS.PHASECHK.TRANS64.TRYWAIT P0, [UR4+0xa0], R0 ;  /* 0x0000a000ff0075a7 */ /* 0x0002a20008001104 */
[----:B------:R-:W-:-:S04]  /*1a40*/  ULEA.HI UR4, UR49, UR49, URZ, 0x1 ;  /* 0x0000003131047291 */ /* 0x000fc8000f8f08ff */
[----:B------:R-:W-:-:S04]  /*1a50*/  USHF.L.U32 UR4, UR4, 0x7, URZ ;  /* 0x0000000704047899 */ /* 0x000fc800080006ff */
[----:B------:R-:W-:-:S04]  /*1a60*/  ULOP3.LUT UR4, UR4, 0xffffff00, URZ, 0xc0, !UPT ;  /* 0xffffff0004047892 */ /* 0x000fc8000f8ec0ff */
[----:B------:R-:W-:Y:S01]  /*1a70*/  ULOP3.LUT UR43, UR4, 0x80, UR58, 0xf8, !UPT ;  /* 0x00000080042b7892 */ /* 0x000fe2000f8ef83a */
[----:B------:R-:W-:Y:S11]  /*1a80*/  BRA.U !UP0, `(.L_x_23) ;  /* 0x0000000508ac7547 */ /* 0x000ff6000b800000 */
[----:B------:R-:W3:Y:S01]  /*1a90*/  LDCU.128 UR12, c[0x0][0x480] ;  /* 0x00009000ff0c77ac */ /* 0x000ee20008000c00 */
[----:B------:R-:W4:Y:S01]  /*1aa0*/  LDCU.128 UR8, c[0x0][0x490] ;  /* 0x00009200ff0877ac */ /* 0x000f220008000c00 */
[----:B------:R-:W1:Y:S01]  /*1ab0*/  LDCU.64 UR20, c[0x0][0x4c0] ;  /* 0x00009800ff1477ac */ /* 0x000e620008000a00 */
[----:B------:R-:W1:Y:S01]  /*1ac0*/  LDCU.64 UR16, c[0x0][0x4f0] ;  /* 0x00009e00ff1077ac */ /* 0x000e620008000a00 */
[----:B------:R-:W1:Y:S01]  /*1ad0*/  LDCU UR18, c[0x0][0x4c8] ;  /* 0x00009900ff1277ac */ /* 0x000e620008000800 */
[----:B---3--:R-:W-:Y:S02]  /*1ae0*/  UIMAD.WIDE.U32 UR4, UR43, UR13, URZ ;  /* 0x0000000d2b0472a5 */ /* 0x008fe4000f8e00ff */
[----:B------:R-:W-:Y:S02]  /*1af0*/  UISETP.NE.AND UP0, UPT, UR12, 0x1, UPT ;  /* 0x000000010c00788c */ /* 0x000fe4000bf05270 */
[----:B------:R-:W-:Y:S01]  /*1b00*/  USHF.R.U32.HI UR5, URZ, UR14, UR5 ;  /* 0x0000000eff057299 */ /* 0x000fe20008011605 */
[----:B------:R-:W3:Y:S03]  /*1b10*/  LDCU UR49, c[0x0][0x38c] ;  /* 0x00007180ff3177ac */ /* 0x000ee60008000800 */
[----:B------:R-:W-:-:S02]  /*1b20*/  USEL UR5, UR43, UR5, !UP0 ;  /* 0x000000052b057287 */ /* 0x000fc4000c000000 */
[----:B------:R-:W-:Y:S02]  /*1b30*/  UISETP.NE.AND UP0, UPT, UR15, 0x1, UPT ;  /* 0x000000010f00788c */ /* 0x000fe4000bf05270 */
[----:B----4-:R-:W-:Y:S01]  /*1b40*/  UIMAD.WIDE.U32 UR6, UR5, UR8, URZ ;  /* 0x00000008050672a5 */ /* 0x010fe2000f8e00ff */
[----:B------:R-:W4:Y:S01]  /*1b50*/  LDCU UR8, c[0x0][0x4a0] ;  /* 0x00009400ff0877ac */ /* 0x000f220008000800 */
[----:B------:R-:W1:Y:S05]  /*1b60*/  LDCU UR23, c[0x0][0x4cc] ;  /* 0x00009980ff1777ac */ /* 0x000e6a0008000800 */
[----:B------:R-:W-:Y:S01]  /*1b70*/  UMOV UR4, UR7 ;  /* 0x0000000700047c82 */ /* 0x000fe20008000000 */
[----:B------:R-:W1:Y:S01]  /*1b80*/  LDCU.64 UR40, c[0x0][0x390] ;  /* 0x00007200ff2877ac */ /* 0x000e620008000a00 */
[----:B------:R-:W-:Y:S01]  /*1b90*/  USHF.R.U32.HI UR4, URZ, UR9, UR4 ;  /* 0x00000009ff047299 */ /* 0x000fe20008011604 */
[----:B------:R-:W1:Y:S03]  /*1ba0*/  LDCU UR9, c[0x0][0x4ec] ;  /* 0x00009d80ff0977ac */ /* 0x000e660008000800 */
[----:B------:R-:W-:-:S02]  /*1bb0*/  USEL UR4, UR5, UR4, !UP0 ;  /* 0x0000000405047287 */ /* 0x000fc4000c000000 */
[----:B------:R-:W-:Y:S02]  /*1bc0*/  UISETP.NE.AND UP0, UPT, UR10, 0x1, UPT ;  /* 0x000000010a00788c */ /* 0x000fe4000bf05270 */
[----:B------:R-:W-:Y:S01]  /*1bd0*/  UIMAD.WIDE.U32 UR6, UR4, UR11, URZ ;  /* 0x0000000b040672a5 */ /* 0x000fe2000f8e00ff */
[----:B------:R-:W1:Y:S01]  /*1be0*/  LDCU.64 UR24, c[0x0][0x4d0] ;  /* 0x00009a00ff1877ac */ /* 0x000e620008000a00 */
[----:B------:R-:W-:-:S05]  /*1bf0*/  UIADD3 UR42, UPT, UPT, UR56, UR36, URZ ;  /* 0x00000024382a7290 */ /* 0x000fca000fffe0ff */
[----:B------:R-:W-:Y:S01]  /*1c00*/  UMOV UR6, UR7 ;  /* 0x0000000700067c82 */ /* 0x000fe20008000000 */
[----:B------:R-:W-:Y:S02]  /*1c10*/  UIADD3 UR7, UPT, UPT, -UR4, URZ, URZ ;  /* 0x000000ff04077290 */ /* 0x000fe4000fffe1ff */
[----:B----4-:R-:W-:Y:S02]  /*1c20*/  USHF.R.U32.HI UR6, URZ, UR8, UR6 ;  /* 0x00000008ff067299 */ /* 0x010fe40008011606 */
[----:B------:R-:W-:Y:S02]  /*1c30*/  UIADD3 UR8, UPT, UPT, -UR5, URZ, URZ ;  /* 0x000000ff05087290 */ /* 0x000fe4000fffe1ff */
[----:B------:R-:W-:Y:S02]  /*1c40*/  USEL UR14, UR4, UR6, !UP0 ;  /* 0x00000006040e7287 */ /* 0x000fe4000c000000 */
[----:B------:R-:W-:Y:S02]  /*1c50*/  UIMAD UR7, UR15, UR7, UR5 ;  /* 0x000000070f0772a4 */ /* 0x000fe4000f8e0205 */
[----:B------:R-:W-:-:S02]  /*1c60*/  UIADD3 UR6, UPT, UPT, -UR14, URZ, URZ ;  /* 0x000000ff0e067290 */ /* 0x000fc4000fffe1ff */
[----:B------:R-:W-:Y:S02]  /*1c70*/  UIMAD UR8, UR12, UR8, UR43 ;  /* 0x000000080c0872a4 */ /* 0x000fe4000f8e022b */
[----:B------:R-:W-:Y:S02]  /*1c80*/  UIMAD UR13, UR10, UR6, UR4 ;  /* 0x000000060a0d72a4 */ /* 0x000fe4000f8e0204 */
[----:B-1----:R-:W-:Y:S02]  /*1c90*/  UIMAD UR11, UR8, UR20, UR9 ;  /* 0x00000014080b72a4 */ /* 0x002fe4000f8e0209 */
[----:B------:R-:W-:Y:S01]  /*1ca0*/  UIMAD UR12, UR7, UR21, UR16 ;  /* 0x00000015070c72a4 */ /* 0x000fe2000f8e0210 */
[----:B------:R-:W1:Y:S02]  /*1cb0*/  LDCU.64 UR4, c[0x0][0x4f8] ;  /* 0x00009f00ff0477ac */ /* 0x000e640008000a00 */
[----:B------:R-:W4:Y:S01]  /*1cc0*/  LDCU UR6, c[0x0][0x500] ;  /* 0x0000a000ff0677ac */ /* 0x000f220008000800 */
[----:B------:R-:W-:Y:S01]  /*1cd0*/  UIMAD UR13, UR13, UR18, UR17 ;  /* 0x000000120d0d72a4 */ /* 0x000fe2000f8e0211 */
[----:B------:R-:W-:Y:S01]  /*1ce0*/  UMOV UR28, URZ ;  /* 0x000000ff001c7c82 */ /* 0x000fe20008000000 */
[----:B------:R-:W-:Y:S01]  /*1cf0*/  UMOV UR7, UR31 ;  /* 0x0000001f00077c82 */ /* 0x000fe20008000000 */
[----:B------:R-:W-:Y:S01]  /*1d00*/  UMOV UR20, URZ ;  /* 0x000000ff00147c82 */ /* 0x000fe20008000000 */
[----:B------:R-:W-:Y:S01]  /*1d10*/  UMOV UR21, URZ ;  /* 0x000000ff00157c82 */ /* 0x000fe20008000000 */
[----:B---3--:R-:W-:-:S07]  /*1d20*/  UMOV UR22, URZ ;  /* 0x000000ff00167c82 */ /* 0x008fce0008000000 */
.L_x_29:
[----:B------:R-:W-:Y:S01]  /*1d30*/  @!P3 MOV R3, 0x5000 ;  /* 0x000050000003b802 */ /* 0x000fe20000000f00 */
[----:B------:R-:W-:Y:S01]  /*1d40*/  ULEA UR9, UR7, UR30, 0x3 ;  /* 0x0000001e07097291 */ /* 0x000fe2000f8e18ff */
[----:B--2---:R-:W-:Y:S11]  /*1d50*/  @P0 BRA `(.L_x_24) ;  /* 0x0000000000100947 */ /* 0x004ff60003800000 */
[----:B------:R-:W-:Y:S04]  /*1d60*/  MOV R4, UR27 ;  /* 0x0000001b00047c02 */ /* 0x000fe80008000f00 */
[----:B------:R-:W-:Y:S04]  /*1d70*/  SHF.L.U32 R4, R4, 0x1f, RZ ;  /* 0x0000001f04047819 */ /* 0x000fe800000006ff */
[----:B------:R-:W2:Y:S02]  /*1d80*/  SYNCS.PHASECHK.TRANS64.TRYWAIT P0, [UR9+0xa0], R4 ;  /* 0x0000a004ff0075a7 */ /* 0x000ea40008001109 */
[----:B--2---:R-:W-:Y:S05]  /*1d90*/  @!P0 BRA `(.L_x_25) ;  /* 0x0000006800088947 */ /* 0x004fea0003800000 */
.L_x_24:
[----:B------:R3:W-:Y:S01]  /*1da0*/  @!P3 SYNCS.ARRIVE.TRANS64 RZ, [UR9], R3 ;  /* 0x00000003ffffb9a7 */ /* 0x0007e20008000009 */
[----:B------:R-:W-:Y:S04]  /*1db0*/  ULOP3.LUT UR8, UR38, 0x2, URZ, 0xfc, !UPT ;  /* 0x0000000226087892 */ /* 0x000fe8000f8efcff */
[----:B------:R-:W-:Y:S09]  /*1dc0*/  UISETP.NE.AND UP0, UPT, UR8, 0x2, UPT ;  /* 0x000000020800788c */ /* 0x000ff2000bf05270 */
[----:B------:R-:W-:Y:S05]  /*1dd0*/  BRA.U UP0, `(.L_x_26) ;  /* 0x0000000100047547 */ /* 0x000fea000b800000 */
[----:B-1--4-:R-:W-:Y:S05]  /*1de0*/  BPT.TRAP 0x1 ;  /* 0x000000040000795c */ /* 0x012fea0000300000 */
.L_x_26:
[----:B------:R-:W-:Y:S04]  /*1df0*/  BSSY.RECONVERGENT B0, `(.L_x_27) ;  /* 0x0000003000007945 */ /* 0x000fe80003800200 */
[----:B------:R-:W-:Y:S05]  /*1e00*/  @P2 BRA `(.L_x_28) ;  /* 0x0000000000042947 */ /* 0x000fea0003800000 */
[----:B-1--4-:R-:W-:Y:S05]  /*1e10*/  BPT.TRAP 0x1 ;  /* 0x000000040000795c */ /* 0x012fea0000300000 */
.L_x_28:
[----:B-1--4-:R-:W-:Y:S05]  /*1e20*/  BSYNC.RECONVERGENT B0 ;  /* 0x0000000000007941 */ /* 0x012fea0003800200 */
.L_x_27:
[----:B------:R-:W-:Y:S02]  /*1e30*/  UIADD3 UR8, UPT, UPT, UR7, 0x1, URZ ;  /* 0x0000000107087890 */ /* 0x000fe4000fffe0ff */
[----:B------:R-:W-:Y:S02]  /*1e40*/  UIMAD UR15, UR20, UR23, UR4 ;  /* 0x00000017140f72a4 */ /* 0x000fe4000f8e0204 */
[----:B------:R-:W-:Y:S02]  /*1e50*/  UISETP.NE.AND UP0, UPT, UR8, 0x14, UPT ;  /* 0x000000140800788c */ /* 0x000fe4000bf05270 */
[----:B------:R-:W-:Y:S02]  /*1e60*/  ULEA UR17, UR7, UR30, 0xd ;  /* 0x0000001e07117291 */ /* 0x000fe4000f8e68ff */
[----:B------:R-:W-:Y:S02]  /*1e70*/  USEL UR10, URZ, 0x1, UP0 ;  /* 0x00000001ff0a7887 */ /* 0x000fe40008000000 */
[----:B------:R-:W-:Y:S02]  /*1e80*/  USEL UR31, UR8, URZ, UP0 ;  /* 0x000000ff081f7287 */ /* 0x000fe40008000000 */
[----:B------:R-:W-:Y:S02]  /*1e90*/  ULOP3.LUT UR27, UR27, UR10, URZ, 0x3c, !UPT ;  /* 0x0000000a1b1b7292 */ /* 0x000fe4000f8e3cff */
[----:B------:R-:W-:Y:S02]  /*1ea0*/  ULEA UR8, UR31, UR30, 0x3 ;  /* 0x0000001e1f087291 */ /* 0x000fe4000f8e18ff */
[----:B------:R-:W-:Y:S02]  /*1eb0*/  ULEA UR16, UR7, UR30, 0xb ;  /* 0x0000001e07107291 */ /* 0x000fe4000f8e58ff */
[----:B------:R-:W-:Y:S01]  /*1ec0*/  UIADD3 UR34, UP0, UPT, UR46, 0x80, URZ ;  /* 0x000000802e227890 */ /* 0x000fe2000ff1e0ff */
[----:B--2---:R-:W-:Y:S01]  /*1ed0*/  MOV R0, UR27 ;  /* 0x0000001b00007c02 */ /* 0x004fe20008000f00 */
[----:B------:R-:W-:Y:S02]  /*1ee0*/  ULOP3.LUT UR9, UR9, 0xfefffff8, URZ, 0xc0, !UPT ;  /* 0xfefffff809097892 */ /* 0x000fe4000f8ec0ff */
[----:B------:R-:W-:Y:S01]  /*1ef0*/  USHF.L.U32 UR10, UR28, 0x6, URZ ;  /* 0x000000061c0a7899 */ /* 0x000fe200080006ff */
[----:B------:R-:W-:Y:S01]  /*1f00*/  SHF.L.U32 R0, R0, 0x1f, RZ ;  /* 0x0000001f00007819 */ /* 0x000fe200000006ff */
[----:B------:R-:W-:Y:S02]  /*1f10*/  UIADD3.X UR35, UPT, UPT, URZ, UR47, URZ, UP0, !UPT ;  /* 0x0000002fff237290 */ /* 0x000fe400087fe4ff */
[----:B------:R-:W-:Y:S01]  /*1f20*/  UIADD3 UR32, UP3, UPT, UR46, 0x200, URZ ;  /* 0x000002002e207890 */ /* 0x000fe2000ff7e0ff */
[----:B------:R1:W2:Y:S01]  /*1f30*/  SYNCS.PHASECHK.TRANS64.TRYWAIT P0, [UR8+0xa0], R0 ;  /* 0x0000a000ff0075a7 */ /* 0x0002a20008001108 */
[----:B------:R-:W-:Y:S02]  /*1f40*/  UIMAD UR8, UR21, UR24, UR5 ;  /* 0x00000018150872a4 */ /* 0x000fe4000f8e0205 */
[----:B------:R-:W-:Y:S02]  /*1f50*/  UIMAD UR7, UR22, UR25, UR6 ;  /* 0x00000019160772a4 */ /* 0x000fe4000f8e0206 */
[----:B------:R-:W-:Y:S02]  /*1f60*/  ULEA UR15, UR8, UR15, 0x5 ;  /* 0x0000000f080f7291 */ /* 0x000fe4000f8e28ff */
[----:B------:R-:W-:Y:S02]  /*1f70*/  UIADD3 UR8, UPT, UPT, UR17, 0x4400, URZ ;  /* 0x0000440011087890 */ /* 0x000fe4000fffe0ff */
[----:B------:R-:W-:Y:S02]  /*1f80*/  ULEA UR7, UR7, UR15, 0xa ;  /* 0x0000000f07077291 */ /* 0x000fe4000f8e50ff */
[----:B------:R-:W-:Y:S02]  /*1f90*/  UIADD3.X UR33, UPT, UPT, URZ, UR47, URZ, UP3, !UPT ;  /* 0x0000002fff217290 */ /* 0x000fe40009ffe4ff */
[----:B------:R-:W-:Y:S02]  /*1fa0*/  UPRMT UR7, UR7, 0x5410, URZ ;  /* 0x0000541007077896 */ /* 0x000fe400080000ff */
[----:B------:R-:W-:Y:S02]  /*1fb0*/  UIADD3 UR16, UPT, UPT, UR16, 0x2c400, URZ ;  /* 0x0002c40010107890 */ /* 0x000fe4000fffe0ff */
[----:B------:R-:W-:Y:S02]  /*1fc0*/  UIADD3 UR37, UPT, UPT, UR20, 0x1, URZ ;  /* 0x0000000114257890 */ /* 0x000fe4000fffe0ff */
[----:B------:R-:W-:Y:S02]  /*1fd0*/  UIADD3 UR29, UPT, UPT, UR21, 0x1, URZ ;  /* 0x00000001151d7890 */ /* 0x000fe4000fffe0ff */
[----:B------:R-:W-:Y:S02]  /*1fe0*/  UISETP.NE.AND UP2, UPT, UR37, UR49, UPT ;  /* 0x000000312500728c */ /* 0x000fe4000bf45270 */
[----:B------:R-:W-:Y:S02]  /*1ff0*/  UIADD3 UR26, UPT, UPT, UR22, 0x1, URZ ;  /* 0x00000001161a7890 */ /* 0x000fe4000fffe0ff */
[----:B------:R-:W-:Y:S01]  /*2000*/  UIADD3 UR36, UPT, UPT, UR36, 0x1, URZ ;  /* 0x0000000124247890 */ /* 0x000fe2000fffe0ff */
[----:B------:R-:W-:Y:S01]  /*2010*/  UMOV UR44, 0x0 ;  /* 0x00000000002c7882 */ /* 0x000fe20000000000 */
[----:B------:R-:W-:Y:S01]  /*2020*/  UMOV UR45, 0x10000000 ;  /* 0x10000000002d7882 */ /* 0x000fe20000000000 */
[----:B------:R-:W-:Y:S01]  /*2030*/  UMOV UR17, UR9 ;  /* 0x0000000900117c82 */ /* 0x000fe20008000000 */
[----:B------:R4:W-:Y:S01]  /*2040*/  UTMALDG.5D.IM2COL.2CTA [UR8], [UR34], UR7, desc[UR44] ;  /* 0x00002c08220073b4 */ /* 0x0009e20008261007 */
[----:B------:R-:W-:Y:S02]  /*2050*/  UMOV UR18, UR10 ;  /* 0x0000000a00127c82 */ /* 0x000fe40008000000 */
[----:B------:R-:W-:Y:S04]  /*2060*/  @UP2 UIADD3 UR29, UPT, UPT, UR21, URZ, URZ ;  /* 0x000000ff151d2290 */ /* 0x000fe8000fffe0ff */
[----:B------:R-:W-:Y:S01]  /*2070*/  UISETP.NE.AND UP1, UPT, UR29, UR40, UPT ;  /* 0x000000281d00728c */ /* 0x000fe2000bf25270 */
[----:B------:R3:W-:Y:S10]  /*2080*/  UTMALDG.5D.2CTA [UR16], [UR32], desc[UR44] ;  /* 0x00002c10200075b4 */ /* 0x0007f40008221000 */
[----:B------:R-:W-:Y:S04]  /*2090*/  @UP1 UIADD3 UR26, UPT, UPT, UR22, URZ, URZ ;  /* 0x000000ff161a1290 */ /* 0x000fe8000fffe0ff */
[----:B------:R-:W-:Y:S02]  /*20a0*/  UISETP.NE.AND UP0, UPT, UR26, UR41, UPT ;  /* 0x000000291a00728c */ /* 0x000fe4000bf05270 */
[----:B----4-:R-:W-:Y:S09]  /*20b0*/  UIADD3 UR8, UPT, UPT, UR28, 0x1, URZ ;  /* 0x000000011c087890 */ /* 0x010ff2000fffe0ff */
[----:B------:R-:W-:Y:S01]  /*20c0*/  @UP0 UIADD3 UR8, UPT, UPT, UR28, URZ, URZ ;  /* 0x000000ff1c080290 */ /* 0x000fe2000fffe0ff */
[----:B------:R-:W-:Y:S01]  /*20d0*/  UMOV UR7, UR31 ;  /* 0x0000001f00077c82 */ /* 0x000fe20008000000 */
[----:B---3--:R-:W-:Y:S02]  /*20e0*/  USEL UR22, UR26, URZ, UP0 ;  /* 0x000000ff1a167287 */ /* 0x008fe40008000000 */
[----:B------:R-:W-:Y:S02]  /*20f0*/  UISETP.NE.AND UP0, UPT, UR36, UR42, UPT ;  /* 0x0000002a2400728c */ /* 0x000fe4000bf05270 */
[----:B------:R-:W-:Y:S02]  /*2100*/  USEL UR20, UR37, URZ, UP2 ;  /* 0x000000ff25147287 */ /* 0x000fe40009000000 */
[----:B------:R-:W-:Y:S01]  /*2110*/  USEL UR21, UR29, URZ, UP1 ;  /* 0x000000ff1d157287 */ /* 0x000fe20008800000 */
[----:B------:R-:W-:Y:S04]  /*2120*/  UMOV UR28, UR8 ;  /* 0x00000008001c7c82 */ /* 0x000fe80008000000 */
[----:B-1----:R-:W-:Y:S07]  /*2130*/  BRA.U UP0, `(.L_x_29) ;  /* 0xfffffff900fc7547 */ /* 0x002fee000b83ffff */
.L_x_23:
[----:B------:R-:W-:Y:S01]  /*2140*/  ULEA UR4, UR31, UR30, 0x3 ;  /* 0x0000001e1f047291 */ /* 0x000fe2000f8e18ff */
[----:B-1----:R-:W-:Y:S01]  /*2150*/  MOV R0, UR27 ;  /* 0x0000001b00007c02 */ /* 0x002fe20008000f00 */
[----:B------:R-:W-:Y:S01]  /*2160*/  @!P1 SYNCS.ARRIVE.TRANS64.A1T0 RZ, [UR30+0x158], RZ ;  /* 0x000158ffffff99a7 */ /* 0x000fe2000810001e */
[----:B------:R-:W-:Y:S02]  /*2170*/  UISETP.GE.AND UP0, UPT, UR52, 0x1, UPT ;  /* 0x000000013400788c */ /* 0x000fe4000bf06270 */
[----:B------:R-:W-:-:S04]  /*2180*/  SHF.L.U32 R0, R0, 0x1f, RZ ;  /* 0x0000001f00007819 */ /* 0x000fc800000006ff */
[----:B--2---:R1:W2:Y:S03]  /*2190*/  SYNCS.PHASECHK.TRANS64.TRYWAIT P0, [UR4+0xa0], R0 ;  /* 0x0000a000ff0075a7 */ /* 0x0042a60008001104 */
[----:B------:R-:W-:Y:S05]  /*21a0*/  BRA.U !UP0, `(.L_x_30) ;  /* 0x0000000508a47547 */ /* 0x000fea000b800000 */
[----:B------:R-:W3:Y:S01]  /*21b0*/  LDCU.128 UR8, c[0x0][0x480] ;  /* 0x00009000ff0877ac */ /* 0x000ee20008000c00 */
[----:B------:R-:W4:Y:S01]  /*21c0*/  LDCU.128 UR32, c[0x0][0x490] ;  /* 0x00009200ff2077ac */ /* 0x000f220008000c00 */
[----:B------:R-:W1:Y:S01]  /*21d0*/  LDCU UR13, c[0x0][0x4c8] ;  /* 0x00009900ff0d77ac */ /* 0x000e620008000800 */
        /* <DEDUP_REMOVED lines=10> */
[----:B------:R-:W1:Y:S05]  /*2280*/  LDCU.64 UR40, c[0x0][0x390] ;  /* 0x00007200ff2877ac */ /* 0x000e6a0008000a00 */
[----:B------:R-:W-:Y:S01]  /*2290*/  UMOV UR4, UR7 ;  /* 0x0000000700047c82 */ /* 0x000fe20008000000 */
[----:B------:R-:W1:Y:S01]  /*22a0*/  LDCU.64 UR24, c[0x0][0x4d0] ;  /* 0x00009a00ff1877ac */ /* 0x000e620008000a00 */
[----:B------:R-:W-:Y:S01]  /*22b0*/  USHF.R.U32.HI UR4, URZ, UR33, UR4 ;  /* 0x00000021ff047299 */ /* 0x000fe20008011604 */
[----:B------:R-:W4:Y:S03]  /*22c0*/  LDCU.64 UR32, c[0x0][0x4c0] ;  /* 0x00009800ff2077ac */ /* 0x000f260008000a00 */
[----:B------:R-:W-:-:S02]  /*22d0*/  USEL UR4, UR5, UR4, !UP0 ;  /* 0x0000000405047287 */ /* 0x000fc4000c000000 */
[----:B------:R-:W-:Y:S02]  /*22e0*/  UISETP.NE.AND UP0, UPT, UR34, 0x1, UPT ;  /* 0x000000012200788c */ /* 0x000fe4000bf05270 */
[----:B------:R-:W-:Y:S02]  /*22f0*/  UIMAD.WIDE.U32 UR6, UR4, UR35, URZ ;  /* 0x00000023040672a5 */ /* 0x000fe4000f8e00ff */
[----:B------:R-:W-:Y:S01]  /*2300*/  UIADD3 UR42, UPT, UPT, UR52, UR42, URZ ;  /* 0x0000002a342a7290 */ /* 0x000fe2000fffe0ff */
[----:B------:R-:W-:-:S04]  /*2310*/  UMOV UR37, UR52 ;  /* 0x0000003400257c82 */ /* 0x000fc80008000000 */
[----:B------:R-:W-:Y:S01]  /*2320*/  UMOV UR6, UR7 ;  /* 0x0000000700067c82 */ /* 0x000fe20008000000 */
[----:B------:R-:W-:Y:S02]  /*2330*/  UIADD3 UR7, UPT, UPT, -UR5, URZ, URZ ;  /* 0x000000ff05077290 */ /* 0x000fe4000fffe1ff */
[----:B---3--:R-:W-:Y:S02]  /*2340*/  USHF.R.U32.HI UR6, URZ, UR9, UR6 ;  /* 0x00000009ff067299 */ /* 0x008fe40008011606 */
[----:B------:R-:W-:Y:S02]  /*2350*/  UIMAD UR7, UR8, UR7, UR43 ;  /* 0x00000007080772a4 */ /* 0x000fe4000f8e022b */
[----:B------:R-:W-:Y:S02]  /*2360*/  USEL UR14, UR4, UR6, !UP0 ;  /* 0x00000006040e7287 */ /* 0x000fe4000c000000 */
[----:B------:R-:W-:Y:S02]  /*2370*/  UIADD3 UR6, UPT, UPT, -UR4, URZ, URZ ;  /* 0x000000ff04067290 */ /* 0x000fe4000fffe1ff */
[----:B------:R-:W-:-:S02]  /*2380*/  UIADD3 UR9, UPT, UPT, -UR14, URZ, URZ ;  /* 0x000000ff0e097290 */ /* 0x000fc4000fffe1ff */
[----:B------:R-:W-:Y:S02]  /*2390*/  UIMAD UR12, UR11, UR6, UR5 ;  /* 0x000000060b0c72a4 */ /* 0x000fe4000f8e0205 */
[----:B------:R-:W-:Y:S02]  /*23a0*/  UIMAD UR9, UR34, UR9, UR4 ;  /* 0x00000009220972a4 */ /* 0x000fe4000f8e0204 */
[----:B----4-:R-:W-:Y:S01]  /*23b0*/  UIMAD UR11, UR7, UR32, UR10 ;  /* 0x00000020070b72a4 */ /* 0x010fe2000f8e020a */
[----:B------:R-:W3:Y:S02]  /*23c0*/  LDCU UR43, c[0x0][0x38c] ;  /* 0x00007180ff2b77ac */ /* 0x000ee40008000800 */
[----:B------:R-:W4:Y:S01]  /*23d0*/  LDCU UR6, c[0x0][0x500] ;  /* 0x0000a000ff0677ac */ /* 0x000f220008000800 */
[----:B------:R-:W2:Y:S01]  /*23e0*/  LDCU.64 UR4, c[0x0][0x4f8] ;  /* 0x00009f00ff0477ac */ /* 0x000ea20008000a00 */
[----:B-1----:R-:W-:Y:S02]  /*23f0*/  UIMAD UR12, UR12, UR33, UR16 ;  /* 0x000000210c0c72a4 */ /* 0x002fe4000f8e0210 */
[----:B------:R-:W-:Y:S01]  /*2400*/  UIMAD UR13, UR9, UR13, UR17 ;  /* 0x0000000d090d72a4 */ /* 0x000fe2000f8e0211 */
[----:B------:R-:W-:-:S11]  /*2410*/  UMOV UR7, UR31 ;  /* 0x0000001f00077c82 */ /* 0x000fd60008000000 */
.L_x_36:
[----:B------:R-:W-:Y:S01]  /*2420*/  @!P3 MOV R3, 0x5000 ;  /* 0x000050000003b802 */ /* 0x000fe20000000f00 */
[----:B------:R-:W-:Y:S01]  /*2430*/  ULEA UR9, UR7, UR30, 0x3 ;  /* 0x0000001e07097291 */ /* 0x000fe2000f8e18ff */
[----:B--23--:R-:W-:Y:S11]  /*2440*/  @P0 BRA `(.L_x_31) ;  /* 0x0000000000100947 */ /* 0x00cff60003800000 */
[----:B------:R-:W-:Y:S04]  /*2450*/  MOV R4, UR27 ;  /* 0x0000001b00047c02 */ /* 0x000fe80008000f00 */
[----:B------:R-:W-:Y:S04]  /*2460*/  SHF.L.U32 R4, R4, 0x1f, RZ ;  /* 0x0000001f04047819 */ /* 0x000fe800000006ff */
[----:B------:R-:W1:Y:S02]  /*2470*/  SYNCS.PHASECHK.TRANS64.TRYWAIT P0, [UR9+0xa0], R4 ;  /* 0x0000a004ff0075a7 */ /* 0x000e640008001109 */
[----:B-1----:R-:W-:Y:S05]  /*2480*/  @!P0 BRA `(.L_x_32) ;  /* 0x0000006000648947 */ /* 0x002fea0003800000 */
.L_x_31:
[----:B------:R2:W-:Y:S01]  /*2490*/  @!P3 SYNCS.ARRIVE.TRANS64 RZ, [UR9], R3 ;  /* 0x00000003ffffb9a7 */ /* 0x0005e20008000009 */
[----:B------:R-:W-:Y:S04]  /*24a0*/  ULOP3.LUT UR8, UR38, 0x2, URZ, 0xfc, !UPT ;  /* 0x0000000226087892 */ /* 0x000fe8000f8efcff */
[----:B------:R-:W-:Y:S09]  /*24b0*/  UISETP.NE.AND UP0, UPT, UR8, 0x2, UPT ;  /* 0x000000020800788c */ /* 0x000ff2000bf05270 */
[----:B------:R-:W-:Y:S05]  /*24c0*/  BRA.U UP0, `(.L_x_33) ;  /* 0x0000000100047547 */ /* 0x000fea000b800000 */
[----:B---34-:R-:W-:Y:S05]  /*24d0*/  BPT.TRAP 0x1 ;  /* 0x000000040000795c */ /* 0x018fea0000300000 */
.L_x_33:
[----:B------:R-:W-:Y:S04]  /*24e0*/  BSSY.RECONVERGENT B0, `(.L_x_34) ;  /* 0x0000003000007945 */ /* 0x000fe80003800200 */
[----:B------:R-:W-:Y:S05]  /*24f0*/  @P2 BRA `(.L_x_35) ;  /* 0x0000000000042947 */ /* 0x000fea0003800000 */
[----:B---34-:R-:W-:Y:S05]  /*2500*/  BPT.TRAP 0x1 ;  /* 0x000000040000795c */ /* 0x018fea0000300000 */
.L_x_35:
[----:B---34-:R-:W-:Y:S05]  /*2510*/  BSYNC.RECONVERGENT B0 ;  /* 0x0000000000007941 */ /* 0x018fea0003800200 */
.L_x_34:
[----:B------:R-:W-:Y:S02]  /*2520*/  UIADD3 UR8, UPT, UPT, UR7, 0x1, URZ ;  /* 0x0000000107087890 */ /* 0x000fe4000fffe0ff */
[----:B------:R-:W-:Y:S02]  /*2530*/  UIMAD UR16, UR20, UR23, UR4 ;  /* 0x00000017141072a4 */ /* 0x000fe4000f8e0204 */
[----:B------:R-:W-:Y:S02]  /*2540*/  UISETP.NE.AND UP0, UPT, UR8, 0x14, UPT ;  /* 0x000000140800788c */ /* 0x000fe4000bf05270 */
[----:B------:R-:W-:Y:S02]  /*2550*/  UIMAD UR15, UR21, UR24, UR5 ;  /* 0x00000018150f72a4 */ /* 0x000fe4000f8e0205 */
[----:B------:R-:W-:Y:S02]  /*2560*/  USEL UR10, URZ, 0x1, UP0 ;  /* 0x00000001ff0a7887 */ /* 0x000fe40008000000 */
[----:B------:R-:W-:Y:S02]  /*2570*/  USEL UR31, UR8, URZ, UP0 ;  /* 0x000000ff081f7287 */ /* 0x000fe40008000000 */
[----:B------:R-:W-:Y:S02]  /*2580*/  ULOP3.LUT UR27, UR27, UR10, URZ, 0x3c, !UPT ;  /* 0x0000000a1b1b7292 */ /* 0x000fe4000f8e3cff */
[----:B------:R-:W-:Y:S02]  /*2590*/  ULEA UR8, UR31, UR30, 0x3 ;  /* 0x0000001e1f087291 */ /* 0x000fe4000f8e18ff */
[----:B------:R-:W-:Y:S02]  /*25a0*/  ULEA UR17, UR7, UR30, 0xb ;  /* 0x0000001e07117291 */ /* 0x000fe4000f8e58ff */
[----:B------:R-:W-:Y:S01]  /*25b0*/  ULEA UR15, UR15, UR16, 0x5 ;  /* 0x000000100f0f7291 */ /* 0x000fe2000f8e28ff */
[----:B-1----:R-:W-:Y:S01]  /*25c0*/  MOV R0, UR27 ;  /* 0x0000001b00007c02 */ /* 0x002fe20008000f00 */
[----:B------:R-:W-:Y:S02]  /*25d0*/  UIADD3 UR34, UP0, UPT, UR46, 0x80, URZ ;  /* 0x000000802e227890 */ /* 0x000fe4000ff1e0ff */
[----:B------:R-:W-:Y:S01]  /*25e0*/  ULOP3.LUT UR9, UR9, 0xfefffff8, URZ, 0xc0, !UPT ;  /* 0xfefffff809097892 */ /* 0x000fe2000f8ec0ff */
[----:B------:R-:W-:Y:S01]  /*25f0*/  SHF.L.U32 R0, R0, 0x1f, RZ ;  /* 0x0000001f00007819 */ /* 0x000fe200000006ff */
[----:B------:R-:W-:Y:S02]  /*2600*/  USHF.L.U32 UR10, UR28, 0x6, URZ ;  /* 0x000000061c0a7899 */ /* 0x000fe400080006ff */
[----:B------:R-:W-:Y:S01]  /*2610*/  UIADD3.X UR35, UPT, UPT, URZ, UR47, URZ, UP0, !UPT ;  /* 0x0000002fff237290 */ /* 0x000fe200087fe4ff */
[----:B------:R1:W3:Y:S01]  /*2620*/  SYNCS.PHASECHK.TRANS64.TRYWAIT P0, [UR8+0xa0], R0 ;  /* 0x0000a000ff0075a7 */ /* 0x0002e20008001108 */
[----:B------:R-:W-:Y:S02]  /*2630*/  ULEA UR8, UR7, UR30, 0xd ;  /* 0x0000001e07087291 */ /* 0x000fe4000f8e68ff */
[----:B------:R-:W-:Y:S02]  /*2640*/  UIMAD UR7, UR22, UR25, UR6 ;  /* 0x00000019160772a4 */ /* 0x000fe4000f8e0206 */
[----:B------:R-:W-:Y:S02]  /*2650*/  UIADD3 UR8, UPT, UPT, UR8, 0x4400, URZ ;  /* 0x0000440008087890 */ /* 0x000fe4000fffe0ff */
[----:B------:R-:W-:Y:S02]  /*2660*/  ULEA UR7, UR7, UR15, 0xa ;  /* 0x0000000f07077291 */ /* 0x000fe4000f8e50ff */
[----:B------:R-:W-:Y:S02]  /*2670*/  UIADD3 UR32, UP3, UPT, UR46, 0x200, URZ ;  /* 0x000002002e207890 */ /* 0x000fe4000ff7e0ff */
[----:B------:R-:W-:Y:S02]  /*2680*/  UPRMT UR7, UR7, 0x5410, URZ ;  /* 0x0000541007077896 */ /* 0x000fe400080000ff */
[----:B------:R-:W-:Y:S02]  /*2690*/  UIADD3.X UR33, UPT, UPT, URZ, UR47, URZ, UP3, !UPT ;  /* 0x0000002fff217290 */ /* 0x000fe40009ffe4ff */
[----:B------:R-:W-:Y:S02]  /*26a0*/  UIADD3 UR16, UPT, UPT, UR17, 0x2c400, URZ ;  /* 0x0002c40011107890 */ /* 0x000fe4000fffe0ff */
[----:B------:R-:W-:Y:S02]  /*26b0*/  UIADD3 UR36, UPT, UPT, UR20, 0x1, URZ ;  /* 0x0000000114247890 */ /* 0x000fe4000fffe0ff */
[----:B------:R-:W-:Y:S02]  /*26c0*/  UIADD3 UR29, UPT, UPT, UR21, 0x1, URZ ;  /* 0x00000001151d7890 */ /* 0x000fe4000fffe0ff */
[----:B------:R-:W-:Y:S02]  /*26d0*/  UISETP.NE.AND UP2, UPT, UR36, UR43, UPT ;  /* 0x0000002b2400728c */ /* 0x000fe4000bf45270 */
[----:B------:R-:W-:Y:S01]  /*26e0*/  UIADD3 UR26, UPT, UPT, UR22, 0x1, URZ ;  /* 0x00000001161a7890 */ /* 0x000fe2000fffe0ff */
[----:B------:R-:W-:Y:S01]  /*26f0*/  UMOV UR44, 0x0 ;  /* 0x00000000002c7882 */ /* 0x000fe20000000000 */
[----:B------:R-:W-:Y:S01]  /*2700*/  UMOV UR45, 0x10000000 ;  /* 0x10000000002d7882 */ /* 0x000fe20000000000 */
[----:B------:R-:W-:Y:S01]  /*2710*/  UMOV UR17, UR9 ;  /* 0x0000000900117c82 */ /* 0x000fe20008000000 */
[----:B------:R4:W-:Y:S01]  /*2720*/  UTMALDG.5D.IM2COL.2CTA [UR8], [UR34], UR7, desc[UR44] ;  /* 0x00002c08220073b4 */ /* 0x0009e20008261007 */
[----:B------:R-:W-:Y:S04]  /*2730*/  UMOV UR18, UR10 ;  /* 0x0000000a00127c82 */ /* 0x000fe80008000000 */
[----:B------:R-:W-:Y:S04]  /*2740*/  @UP2 UIADD3 UR29, UPT, UPT, UR21, URZ, URZ ;  /* 0x000000ff151d2290 */ /* 0x000fe8000fffe0ff */
[----:B------:R-:W-:Y:S01]  /*2750*/  UISETP.NE.AND UP1, UPT, UR29, UR40, UPT ;  /* 0x000000281d00728c */ /* 0x000fe2000bf25270 */
[----:B------:R2:W-:Y:S10]  /*2760*/  UTMALDG.5D.2CTA [UR16], [UR32], desc[UR44] ;  /* 0x00002c10200075b4 */ /* 0x0005f40008221000 */
[----:B------:R-:W-:Y:S04]  /*2770*/  @UP1 UIADD3 UR26, UPT, UPT, UR22, URZ, URZ ;  /* 0x000000ff161a1290 */ /* 0x000fe8000fffe0ff */
[----:B------:R-:W-:Y:S02]  /*2780*/  UISETP.NE.AND UP0, UPT, UR26, UR41, UPT ;  /* 0x000000291a00728c */ /* 0x000fe4000bf05270 */
[----:B----4-:R-:W-:Y:S09]  /*2790*/  UIADD3 UR8, UPT, UPT, UR28, 0x1, URZ ;  /* 0x000000011c087890 */ /* 0x010ff2000fffe0ff */
[----:B------:R-:W-:Y:S02]  /*27a0*/  @UP0 UIADD3 UR8, UPT, UPT, UR28, URZ, URZ ;  /* 0x000000ff1c080290 */ /* 0x000fe4000fffe0ff */
[----:B------:R-:W-:Y:S02]  /*27b0*/  UIADD3 UR7, UPT, UPT, UR37, -0x1, URZ ;  /* 0xffffffff25077890 */ /* 0x000fe4000fffe0ff */
[----:B--2---:R-:W-:Y:S02]  /*27c0*/  USEL UR22, UR26, URZ, UP0 ;  /* 0x000000ff1a167287 */ /* 0x004fe40008000000 */
[----:B------:R-:W-:Y:S02]  /*27d0*/  UISETP.GT.U32.AND UP0, UPT, UR37, 0x1, UPT ;  /* 0x000000012500788c */ /* 0x000fe4000bf04070 */
[----:B------:R-:W-:Y:S02]  /*27e0*/  USEL UR20, UR36, URZ, UP2 ;  /* 0x000000ff24147287 */ /* 0x000fe40009000000 */
[----:B------:R-:W-:Y:S01]  /*27f0*/  USEL UR21, UR29, URZ, UP1 ;  /* 0x000000ff1d157287 */ /* 0x000fe20008800000 */
[----:B------:R-:W-:Y:S01]  /*2800*/  UMOV UR37, UR7 ;  /* 0x0000000700257c82 */ /* 0x000fe20008000000 */
[----:B------:R-:W-:Y:S01]  /*2810*/  UMOV UR7, UR31 ;  /* 0x0000001f00077c82 */ /* 0x000fe20008000000 */
[----:B------:R-:W-:Y:S02]  /*2820*/  UMOV UR28, UR8 ;  /* 0x00000008001c7c82 */ /* 0x000fe40008000000 */
[----:B-1----:R-:W-:Y:S07]  /*2830*/  BRA.U UP0, `(.L_x_36) ;  /* 0xfffffff900f87547 */ /* 0x002fee000b83ffff */
.L_x_30:
[----:B------:R-:W-:Y:S01]  /*2840*/  SHF.L.U32 R3, R2, 0x1f, RZ ;  /* 0x0000001f02037819 */ /* 0x000fe200000006ff */
[----:B------:R-:W-:-:S03]  /*2850*/  NOP ;  /* 0x0000000000007918 */ /* 0x000fc60000000000 */
[----:B--23--:R-:W2:Y:S02]  /*2860*/  SYNCS.PHASECHK.TRANS64.TRYWAIT P0, [UR30+0x160], R3 ;  /* 0x00016003ff0075a7 */ /* 0x00cea4000800111e */
[----:B--2---:R-:W-:Y:S05]  /*2870*/  @!P0 BRA `(.L_x_37) ;  /* 0x0000005c00808947 */ /* 0x004fea0003800000 */
.L_x_126:
[----:B------:R-:W2:Y:S01]  /*2880*/  LDS.128 R4, [UR30+0x1a0] ;  /* 0x0001a01eff047984 */ /* 0x000ea20008000c00 */
[----:B------:R-:W-:Y:S02]  /*2890*/  UIADD3 UR4, UPT, UPT, UR30, 0x168, URZ ;  /* 0x000001681e047890 */ /* 0x000fe4000fffe0ff */
[----:B------:R-:W-:Y:S01]  /*28a0*/  UISETP.GE.AND UP0, UPT, UR39, 0x1, UPT ;  /* 0x000000012700788c */ /* 0x000fe2000bf06270 */
[----:B------:R-:W-:Y:S01]  /*28b0*/  @!PT LDS RZ, [RZ] ;  /* 0x00000000fffff984 */ /* 0x000fe20000000800 */
[----:B------:R-:W-:Y:S01]  /*28c0*/  @!PT LDS RZ, [RZ] ;  /* 0x00000000fffff984 */ /* 0x000fe20000000800 */
[----:B------:R-:W-:Y:S01]  /*28d0*/  @!PT LDS RZ, [RZ] ;  /* 0x00000000fffff984 */ /* 0x000fe20000000800 */
[----:B------:R-:W-:Y:S01]  /*28e0*/  @!PT LDS RZ, [RZ] ;  /* 0x00000000fffff984 */ /* 0x000fe20000000800 */
[----:B------:R3:W-:Y:S06]  /*28f0*/  MEMBAR.ALL.CTA ;  /* 0x0000000000007992 */ /* 0x0007ec0000008000 */
[----:B---3--:R-:W3:Y:S01]  /*2900*/  FENCE.VIEW.ASYNC.S ;  /* 0x00000000000073c6 */ /* 0x008ee20000000000 */
[----:B------:R-:W-:-:S09]  /*2910*/  UPRMT UR4, URZ, 0x654, UR4 ;  /* 0x00000654ff047896 */ /* 0x000fd20008000004 */
[----:B---3--:R-:W-:Y:S01]  /*2920*/  SYNCS.ARRIVE.TRANS64.RED.A1T0 RZ, [UR4], RZ ;  /* 0x000000ffffff79a7 */ /* 0x008fe20008100404 */
[----:B--2---:R-:W-:-:S13]  /*2930*/  LOP3.LUT P0, RZ, R6, 0x1, RZ, 0xc0, !PT ;  /* 0x0000000106ff7812 */ /* 0x004fda000780c0ff */
[----:B------:R-:W-:Y:S01]  /*2940*/  VOTEU.ANY UP1, P0 ;  /* 0x0000000000ff7886 */ /* 0x000fe20000020100 */
[----:B------:R-:W-:-:S13]  /*2950*/  PLOP3.LUT P0, PT, PT, PT, UP1, 0x80, 0x8 ;  /* 0x000000000008781c */ /* 0x000fda0003f0f018 */
[----:B-1----:R-:W-:Y:S02]  /*2960*/  @P0 MOV R0, R4 ;  /* 0x0000000400000202 */ /* 0x002fe40000000f00 */
[----:B------:R-:W-:Y:S02]  /*2970*/  @P0 LOP3.LUT R4, R5, 0xffff, RZ, 0xc0, !PT ;  /* 0x0000ffff05040812 */ /* 0x000fe400078ec0ff */
[----:B------:R-:W-:Y:S02]  /*2980*/  @P0 R2UR UR6, R0 ;  /* 0x00000000000602ca */ /* 0x000fe400000e0000 */
[----:B------:R-:W-:-:S11]  /*2990*/  @P0 R2UR UR5, R4 ;  /* 0x00000000040502ca */ /* 0x000fd600000e0000 */
[----:B------:R-:W-:Y:S02]  /*29a0*/  @UP1 UMOV UR50, UR6 ;  /* 0x0000000600321c82 */ /* 0x000fe40008000000 */
[----:B------:R-:W-:Y:S01]  /*29b0*/  @UP1 UMOV UR48, UR5 ;  /* 0x0000000500301c82 */ /* 0x000fe20008000000 */
[----:B------:R-:W-:Y:S05]  /*29c0*/  BRA.U !UP0, `(.L_x_38) ;  /* 0x0000000108d47547 */ /* 0x000fea000b800000 */
[----:B------:R-:W1:Y:S01]  /*29d0*/  LDCU.128 UR16, c[0x0][0xc10] ;  /* 0x00018200ff1077ac */ /* 0x000e620008000c00 */
[----:B------:R-:W2:Y:S01]  /*29e0*/  LDCU UR20, c[0x0][0xc20] ;  /* 0x00018400ff1477ac */ /* 0x000ea20008000800 */
[----:B------:R-:W3:Y:S01]  /*29f0*/  LDCU UR13, c[0x0][0xc0c] ;  /* 0x00018180ff0d77ac */ /* 0x000ee20008000800 */
[----:B------:R-:W4:Y:S01]  /*2a00*/  LDCU.64 UR14, c[0x0][0xc28] ;  /* 0x00018500ff0e77ac */ /* 0x000f220008000a00 */
[----:B------:R-:W-:Y:S02]  /*2a10*/  UISETP.NE.AND UP3, UPT, UR39, 0x1, UPT ;  /* 0x000000012700788c */ /* 0x000fe4000bf65270 */
[----:B-1----:R-:W-:Y:S02]  /*2a20*/  UIMAD.WIDE.U32 UR4, UR53, UR19, URZ ;  /* 0x00000013350472a5 */ /* 0x002fe4000f8e00ff */
[----:B------:R-:W-:Y:S02]  /*2a30*/  UIMAD.WIDE.U32 UR6, UR54, UR16, URZ ;  /* 0x00000010360672a5 */ /* 0x000fe4000f8e00ff */
[----:B------:R-:W-:-:S02]  /*2a40*/  UISETP.NE.AND UP0, UPT, UR18, 0x1, UPT ;  /* 0x000000011200788c */ /* 0x000fc4000bf05270 */
[----:B------:R-:W-:Y:S01]  /*2a50*/  UIMAD.WIDE.U32 UR10, UR48, UR19, URZ ;  /* 0x00000013300a72a5 */ /* 0x000fe2000f8e00ff */
[----:B------:R-:W-:Y:S01]  /*2a60*/  UMOV UR4, UR5 ;  /* 0x0000000500047c82 */ /* 0x000fe20008000000 */
[----:B---3--:R-:W-:Y:S02]  /*2a70*/  UISETP.NE.AND UP2, UPT, UR13, 0x1, UPT ;  /* 0x000000010d00788c */ /* 0x008fe4000bf45270 */
[----:B--2---:R-:W-:Y:S02]  /*2a80*/  USHF.R.U32.HI UR5, URZ, UR20, UR4 ;  /* 0x00000014ff057299 */ /* 0x004fe40008011604 */
[----:B------:R-:W-:Y:S01]  /*2a90*/  UIMAD.WIDE.U32 UR8, UR50, UR16, URZ ;  /* 0x00000010320872a5 */ /* 0x000fe2000f8e00ff */
[----:B------:R-:W-:Y:S01]  /*2aa0*/  UMOV UR4, UR7 ;  /* 0x0000000700047c82 */ /* 0x000fe20008000000 */
[----:B------:R-:W-:Y:S02]  /*2ab0*/  USEL UR5, UR53, UR5, !UP0 ;  /* 0x0000000535057287 */ /* 0x000fe4000c000000 */
[----:B------:R-:W-:-:S02]  /*2ac0*/  USHF.R.U32.HI UR4, URZ, UR17, UR4 ;  /* 0x00000011ff047299 */ /* 0x000fc40008011604 */
[----:B----4-:R-:W-:Y:S02]  /*2ad0*/  UIMAD.WIDE.U32 UR6, UR5, UR14, URZ ;  /* 0x0000000e050672a5 */ /* 0x010fe4000f8e00ff */
[----:B------:R-:W-:Y:S01]  /*2ae0*/  USEL UR12, UR54, UR4, !UP2 ;  /* 0x00000004360c7287 */ /* 0x000fe2000d000000 */
[----:B------:R-:W-:Y:S02]  /*2af0*/  UMOV UR8, UR9 ;  /* 0x0000000900087c82 */ /* 0x000fe40008000000 */
[----:B------:R-:W-:Y:S01]  /*2b00*/  UMOV UR4, UR11 ;  /* 0x0000000b00047c82 */ /* 0x000fe20008000000 */
[----:B------:R-:W-:Y:S01]  /*2b10*/  UIMAD.WIDE.U32 UR10, UR12, UR14, URZ ;  /* 0x0000000e0c0a72a5 */ /* 0x000fe2000f8e00ff */
[----:B------:R-:W-:Y:S01]  /*2b20*/  UMOV UR6, UR7 ;  /* 0x0000000700067c82 */ /* 0x000fe20008000000 */
[----:B------:R-:W-:Y:S02]  /*2b30*/  USHF.R.U32.HI UR4, URZ, UR20, UR4 ;  /* 0x00000014ff047299 */ /* 0x000fe40008011604 */
[----:B------:R-:W-:-:S02]  /*2b40*/  @UP3 USHF.R.U32.HI UR5, URZ, UR15, UR6 ;  /* 0x0000000fff053299 */ /* 0x000fc40008011606 */
[----:B------:R-:W-:Y:S01]  /*2b50*/  USHF.R.U32.HI UR17, URZ, UR17, UR8 ;  /* 0x00000011ff117299 */ /* 0x000fe20008011608 */
[----:B------:R-:W-:Y:S01]  /*2b60*/  UMOV UR6, UR11 ;  /* 0x0000000b00067c82 */ /* 0x000fe20008000000 */
[----:B------:R-:W-:Y:S02]  /*2b70*/  USEL UR4, UR48, UR4, !UP0 ;  /* 0x0000000430047287 */ /* 0x000fe4000c000000 */
[----:B------:R-:W-:Y:S02]  /*2b80*/  @UP3 USHF.R.U32.HI UR12, URZ, UR15, UR6 ;  /* 0x0000000fff0c3299 */ /* 0x000fe40008011606 */
[----:B------:R-:W-:Y:S02]  /*2b90*/  UIMAD UR6, UR39, UR5, URZ ;  /* 0x00000005270672a4 */ /* 0x000fe4000f8e02ff */
[----:B------:R-:W-:Y:S02]  /*2ba0*/  USEL UR5, UR50, UR17, !UP2 ;  /* 0x0000001132057287 */ /* 0x000fe4000d000000 */
[----:B------:R-:W-:-:S02]  /*2bb0*/  UIMAD UR8, UR39, UR12, URZ ;  /* 0x0000000c270872a4 */ /* 0x000fc4000f8e02ff */
[----:B------:R-:W-:Y:S02]  /*2bc0*/  UISETP.GE.AND UP0, UPT, UR4, UR6, UPT ;  /* 0x000000060400728c */ /* 0x000fe4000bf06270 */
[----:B------:R-:W-:Y:S02]  /*2bd0*/  UIMAD.WIDE.U32 UR6, UR4, UR14, URZ ;  /* 0x0000000e040672a5 */ /* 0x000fe4000f8e00ff */
[----:B------:R-:W-:Y:S02]  /*2be0*/  UISETP.GE.OR UP0, UPT, UR5, UR8, UP0 ;  /* 0x000000080500728c */ /* 0x000fe40008706670 */
[----:B------:R-:W-:Y:S02]  /*2bf0*/  UIMAD.WIDE.U32 UR8, UR5, UR14, URZ ;  /* 0x0000000e050872a5 */ /* 0x000fe4000f8e00ff */
[----:B------:R-:W-:Y:S01]  /*2c00*/  UIADD3 UR10, UPT, UPT, -UR4, URZ, URZ ;  /* 0x000000ff040a7290 */ /* 0x000fe2000fffe1ff */
[----:B------:R-:W-:Y:S02]  /*2c10*/  UMOV UR6, UR7 ;  /* 0x0000000700067c82 */ /* 0x000fe40008000000 */
[----:B------:R-:W-:-:S02]  /*2c20*/  USHF.R.U32.HI UR6, URZ, UR15, UR6 ;  /* 0x0000000fff067299 */ /* 0x000fc40008011606 */
[----:B------:R-:W-:Y:S02]  /*2c30*/  UIMAD UR10, UR18, UR10, UR48 ;  /* 0x0000000a120a72a4 */ /* 0x000fe4000f8e0230 */
[----:B------:R-:W-:Y:S01]  /*2c40*/  USEL UR6, UR4, UR6, !UP3 ;  /* 0x0000000604067287 */ /* 0x000fe2000d800000 */
[----:B------:R-:W-:Y:S01]  /*2c50*/  @!UP0 UMOV UR7, UR9 ;  /* 0x0000000900078c82 */ /* 0x000fe20008000000 */
[----:B------:R-:W-:Y:S02]  /*2c60*/  UIADD3 UR9, UPT, UPT, -UR5, URZ, URZ ;  /* 0x000000ff05097290 */ /* 0x000fe4000fffe1ff */
[----:B------:R-:W-:Y:S02]  /*2c70*/  @!UP0 USHF.R.U32.HI UR7, URZ, UR15, UR7 ;  /* 0x0000000fff078299 */ /* 0x000fe40008011607 */
[----:B------:R-:W-:Y:S02]  /*2c80*/  UIADD3 UR8, UPT, UPT, -UR6, URZ, URZ ;  /* 0x000000ff06087290 */ /* 0x000fe4000fffe1ff */
[----:B------:R-:W-:-:S02]  /*2c90*/  @!UP0 USEL UR7, UR5, UR7, !UP3 ;  /* 0x0000000705078287 */ /* 0x000fc4000d800000 */
[----:B------:R-:W-:Y:S02]  /*2ca0*/  UIMAD UR8, UR39, UR8, UR4 ;  /* 0x00000008270872a4 */ /* 0x000fe4000f8e0204 */
[----:B------:R-:W-:Y:S02]  /*2cb0*/  @!UP0 UIADD3 UR6, UPT, UPT, UR6, -UR7, URZ ;  /* 0x8000000706068290 */ /* 0x000fe4000fffe0ff */
[----:B------:R-:W-:Y:S02]  /*2cc0*/  @!UP0 UIMAD UR7, UR8, UR12, UR7 ;  /* 0x0000000c080782a4 */ /* 0x000fe4000f8e0207 */
[----:B------:R-:W-:Y:S02]  /*2cd0*/  @!UP0 UIMAD UR4, UR39, UR6, UR5 ;  /* 0x00000006270482a4 */ /* 0x000fe4000f8e0205 */
[----:B------:R-:W-:Y:S02]  /*2ce0*/  UIMAD UR6, UR13, UR9, UR50 ;  /* 0x000000090d0672a4 */ /* 0x000fe4000f8e0232 */
[----:B------:R-:W-:Y:S01]  /*2cf0*/  UIMAD UR48, UR4, UR18, UR10 ;  /* 0x00000012043072a4 */ /* 0x000fe2000f8e020a */
[----:B------:R-:W-:-:S02]  /*2d00*/  @!UP0 UMOV UR5, UR7 ;  /* 0x0000000700058c82 */ /* 0x000fc40008000000 */
[----:B------:R-:W-:-:S12]  /*2d10*/  UIMAD UR50, UR5, UR13, UR6 ;  /* 0x0000000d053272a4 */ /* 0x000fd8000f8e0206 */
.L_x_38:
[----:B------:R-:W1:Y:S02]  /*2d20*/  LDCU UR4, c[0x0][0xc30] ;  /* 0x00018600ff0477ac */ /* 0x000e640008000800 */
[----:B-1----:R-:W-:-:S09]  /*2d30*/  UISETP.NE.AND UP0, UPT, UR4, 0x1, UPT ;  /* 0x000000010400788c */ /* 0x002fd2000bf05270 */
[----:B------:R-:W-:Y:S05]  /*2d40*/  BRA.U UP0, `(.L_x_39) ;  /* 0x0000000100447547 */ /* 0x000fea000b800000 */
[----:B------:R-:W1:Y:S01]  /*2d50*/  LDCU.128 UR8, c[0x0][0xc10] ;  /* 0x00018200ff0877ac */ /* 0x000e620008000c00 */
[----:B------:R-:W2:Y:S01]  /*2d60*/  LDCU UR12, c[0x0][0xc0c] ;  /* 0x00018180ff0c77ac */ /* 0x000ea20008000800 */
[----:B------:R-:W3:Y:S01]  /*2d70*/  LDCU UR13, c[0x0][0xc20] ;  /* 0x00018400ff0d77ac */ /* 0x000ee20008000800 */
[----:B-1----:R-:W-:Y:S02]  /*2d80*/  UIMAD.WIDE.U32 UR6, UR50, UR8, URZ ;  /* 0x00000008320672a5 */ /* 0x002fe4000f8e00ff */
[----:B------:R-:W-:Y:S02]  /*2d90*/  UIMAD.WIDE.U32 UR4, UR48, UR11, URZ ;  /* 0x0000000b300472a5 */ /* 0x000fe4000f8e00ff */
[----:B--2---:R-:W-:Y:S02]  /*2da0*/  UISETP.NE.AND UP2, UPT, UR12, 0x1, UPT ;  /* 0x000000010c00788c */ /* 0x004fe4000bf45270 */
[----:B------:R-:W-:Y:S01]  /*2db0*/  UISETP.NE.AND UP0, UPT, UR10, 0x1, UPT ;  /* 0x000000010a00788c */ /* 0x000fe2000bf05270 */
[----:B------:R-:W-:-:S02]  /*2dc0*/  UMOV UR6, UR7 ;  /* 0x0000000700067c82 */ /* 0x000fc40008000000 */
[----:B------:R-:W-:Y:S01]  /*2dd0*/  UMOV UR4, UR5 ;  /* 0x0000000500047c82 */ /* 0x000fe20008000000 */
[----:B------:R-:W-:Y:S02]  /*2de0*/  USHF.R.U32.HI UR6, URZ, UR9, UR6 ;  /* 0x00000009ff067299 */ /* 0x000fe40008011606 */
[----:B---3--:R-:W-:Y:S02]  /*2df0*/  USHF.R.U32.HI UR4, URZ, UR13, UR4 ;  /* 0x0000000dff047299 */ /* 0x008fe40008011604 */
[----:B------:R-:W-:Y:S02]  /*2e00*/  USEL UR5, UR50, UR6, !UP2 ;  /* 0x0000000632057287 */ /* 0x000fe4000d000000 */
[----:B------:R-:W-:-:S04]  /*2e10*/  USEL UR4, UR48, UR4, !UP0 ;  /* 0x0000000430047287 */ /* 0x000fc8000c000000 */
[----:B------:R-:W-:Y:S02]  /*2e20*/  UIADD3 UR6, UPT, UPT, UR5, -UR4, URZ ;  /* 0x8000000405067290 */ /* 0x000fe4000fffe0ff */
[----:B------:R-:W-:Y:S02]  /*2e30*/  UIADD3 UR4, UPT, UPT, -UR5, UR4, URZ ;  /* 0x0000000405047290 */ /* 0x000fe4000fffe1ff */
[----:B------:R-:W-:Y:S02]  /*2e40*/  UIMAD UR48, UR6, UR10, UR48 ;  /* 0x0000000a063072a4 */ /* 0x000fe4000f8e0230 */
[----:B------:R-:W-:-:S12]  /*2e50*/  UIMAD UR50, UR4, UR12, UR50 ;  /* 0x0000000c043272a4 */ /* 0x000fd8000f8e0232 */
.L_x_39:
[----:B------:R-:W-:Y:S01]  /*2e60*/  R2UR UR4, R147 ;  /* 0x00000000930472ca */ /* 0x000fe200000e0000 */
[----:B------:R-:W-:Y:S01]  /*2e70*/  UIADD3 UR49, UPT, UPT, UR50, UR63, URZ ;  /* 0x0000003f32317290 */ /* 0x000fe2000fffe0ff */
[----:B------:R-:W-:Y:S01]  /*2e80*/  PLOP3.LUT P1, PT, PT, PT, PT, 0x80, 0x8 ;  /* 0x000000000008781c */ /* 0x000fe20003f2f070 */
[----:B------:R-:W-:Y:S01]  /*2e90*/  UMOV UR36, UR42 ;  /* 0x0000002a00247c82 */ /* 0x000fe20008000000 */
[----:B------:R-:W-:-:S09]  /*2ea0*/  LOP3.LUT R2, R2, 0x1, RZ, 0x3c, !PT ;  /* 0x0000000102027812 */ /* 0x000fd200078e3cff */
[----:B------:R-:W-:Y:S01]  /*2eb0*/  UIADD3 UR51, UPT, UPT, UR48, UR4, URZ ;  /* 0x0000000430337290 */ /* 0x000fe2000fffe0ff */
[----:B------:R-:W-:Y:S11]  /*2ec0*/  BRA.U UP1, `(.L_x_40) ;  /* 0xffffffe901a87547 */ /* 0x000ff6000b83ffff */
[----:B------:R-:W-:Y:S01]  /*2ed0*/  UIADD3 UR30, UPT, UPT, UR30, 0xa0, URZ ;  /* 0x000000a01e1e7890 */ /* 0x000fe2000fffe0ff */
[----:B------:R-:W-:-:S03]  /*2ee0*/  MOV R2, UR27 ;  /* 0x0000001b00027c02 */ /* 0x000fc60008000f00 */
[----:B------:R-:W-:Y:S01]  /*2ef0*/  ULEA UR4, UR31, UR30, 0x3 ;  /* 0x0000001e1f047291 */ /* 0x000fe2000f8e18ff */
[----:B------:R-:W-:-:S08]  /*2f00*/  SHF.L.U32 R2, R2, 0x1f, RZ ;  /* 0x0000001f02027819 */ /* 0x000fd000000006ff */
[----:B------:R-:W1:Y:S02]  /*2f10*/  SYNCS.PHASECHK.TRANS64.TRYWAIT P0, [UR4], R2 ;  /* 0x00000002ff0075a7 */ /* 0x000e640008001104 */
[----:B-1----:R-:W-:Y:S05]  /*2f20*/  @!P0 BRA `(.L_x_41) ;  /* 0x0000005400ec8947 */ /* 0x002fea0003800000 */
.L_x_128:
[----:B------:R-:W-:-:S04]  /*2f30*/  UIADD3 UR4, UPT, UPT, UR31, 0x1, URZ ;  /* 0x000000011f047890 */ /* 0x000fc8000fffe0ff */
[----:B------:R-:W-:-:S04]  /*2f40*/  UISETP.NE.AND UP0, UPT, UR4, 0x14, UPT ;  /* 0x000000140400788c */ /* 0x000fc8000bf05270 */
[----:B------:R-:W-:Y:S02]  /*2f50*/  USEL UR5, URZ, 0x1, UP0 ;  /* 0x00000001ff057887 */ /* 0x000fe40008000000 */
[----:B------:R-:W-:Y:S02]  /*2f60*/  USEL UR4, UR4, URZ, UP0 ;  /* 0x000000ff04047287 */ /* 0x000fe40008000000 */
[----:B------:R-:W-:Y:S02]  /*2f70*/  ULOP3.LUT UR6, UR27, UR5, URZ, 0x3c, !UPT ;  /* 0x000000051b067292 */ /* 0x000fe4000f8e3cff */
[----:B------:R-:W-:-:S04]  /*2f80*/  ULEA UR5, UR4, UR30, 0x3 ;  /* 0x0000001e04057291 */ /* 0x000fc8000f8e18ff */
[----:B-1----:R-:W-:-:S04]  /*2f90*/  MOV R2, UR6 ;  /* 0x0000000600027c02 */ /* 0x002fc80008000f00 */
[----:B------:R-:W-:-:S04]  /*2fa0*/  SHF.L.U32 R2, R2, 0x1f, RZ ;  /* 0x0000001f02027819 */ /* 0x000fc800000006ff */
[----:B------:R-:W1:Y:S02]  /*2fb0*/  SYNCS.PHASECHK.TRANS64.TRYWAIT P0, [UR5], R2 ;  /* 0x00000002ff0075a7 */ /* 0x000e640008001105 */
[----:B-1----:R-:W-:Y:S05]  /*2fc0*/  @!P0 BRA `(.L_x_42) ;  /* 0x0000005400dc8947 */ /* 0x002fea0003800000 */
.L_x_130:
        /* <DEDUP_REMOVED lines=10> */
.L_x_132:
        /* <DEDUP_REMOVED lines=10> */
.L_x_134:
        /* <DEDUP_REMOVED lines=10> */
.L_x_136:
        /* <DEDUP_REMOVED lines=10> */
.L_x_138:
        /* <DEDUP_REMOVED lines=10> */
.L_x_140:
        /* <DEDUP_REMOVED lines=10> */
.L_x_142:
        /* <DEDUP_REMOVED lines=10> */
.L_x_144:
        /* <DEDUP_REMOVED lines=10> */
.L_x_146:
        /* <DEDUP_REMOVED lines=10> */
.L_x_148:
        /* <DEDUP_REMOVED lines=10> */
.L_x_150:
        /* <DEDUP_REMOVED lines=10> */
.L_x_152:
        /* <DEDUP_REMOVED lines=10> */
.L_x_154:
        /* <DEDUP_REMOVED lines=10> */
.L_x_156:
        /* <DEDUP_REMOVED lines=10> */
.L_x_158:
        /* <DEDUP_REMOVED lines=10> */
.L_x_160:
        /* <DEDUP_REMOVED lines=10> */
.L_x_162:
        /* <DEDUP_REMOVED lines=10> */
.L_x_164:
[----:B------:R-:W-:-:S04]  /*3a70*/  UIADD3 UR4, UPT, UPT, UR4, 0x1, URZ ;  /* 0x0000000104047890 */ /* 0x000fc8000fffe0ff */
[----:B------:R-:W-:-:S04]  /*3a80*/  UISETP.NE.AND UP0, UPT, UR4, 0x14, UPT ;  /* 0x000000140400788c */ /* 0x000fc8000bf05270 */
[----:B------:R-:W-:Y:S02]  /*3a90*/  USEL UR5, URZ, 0x1, UP0 ;  /* 0x00000001ff057887 */ /* 0x000fe40008000000 */
[----:B------:R-:W-:Y:S02]  /*3aa0*/  USEL UR4, UR4, URZ, UP0 ;  /* 0x000000ff04047287 */ /* 0x000fe40008000000 */
[----:B------:R-:W-:Y:S02]  /*3ab0*/  ULOP3.LUT UR5, UR6, UR5, URZ, 0x3c, !UPT ;  /* 0x0000000506057292 */ /* 0x000fe4000f8e3cff */
[----:B------:R-:W-:-:S04]  /*3ac0*/  ULEA UR4, UR4, UR30, 0x3 ;  /* 0x0000001e04047291 */ /* 0x000fc8000f8e18ff */
[----:B-1----:R-:W-:Y:S02]  /*3ad0*/  IMAD.U32 R2, RZ, RZ, UR5 ;  /* 0x00000005ff027e24 */ /* 0x002fe4000f8e00ff */
[----:B------:R-:W-:-:S03]  /*3ae0*/  MOV R0, UR4 ;  /* 0x0000000400007c02 */ /* 0x000fc60008000f00 */
[----:B------:R-:W-:-:S07]  /*3af0*/  SHF.L.U32 R2, R2, 0x1f, RZ ;  /* 0x0000001f02027819 */ /* 0x000fce00000006ff */
.L_x_60:
[----:B-1----:R1:W2:Y:S02]  /*3b00*/  SYNCS.PHASECHK.TRANS64.TRYWAIT P0, [R0+URZ], R2 ;  /* 0x00000002000075a7 */ /* 0x0022a400080011ff */
[----:B--2---:R-:W-:Y:S05]  /*3b10*/  @!P0 NANOSLEEP.SYNCS 0x989680 ;  /* 0x009896800000895d */ /* 0x004fea0003900000 */
[----:B------:R-:W2:Y:S02]  /*3b20*/  @!P0 SYNCS.PHASECHK.TRANS64 P0, [R0+URZ], R2 ;  /* 0x00000002000085a7 */ /* 0x000ea400080010ff */
[----:B--2---:R-:W-:Y:S05]  /*3b30*/  @P0 EXIT ;  /* 0x000000000000094d */ /* 0x004fea0003800000 */
[----:B------:R-:W-:Y:S05]  /*3b40*/  BRA `(.L_x_60) ;  /* 0xfffffffc00ec7947 */ /* 0x000fea000383ffff */
.L_x_22:
[----:B------:R-:W2:Y:S02]  /*3b50*/  S2UR UR4, SR_CgaCtaId ;  /* 0x00000000000479c3 */ /* 0x000ea40000008800 */
[----:B--2---:R-:W-:-:S04]  /*3b60*/  UISETP.NE.AND UP0, UPT, UR4, URZ, UPT ;  /* 0x000000ff0400728c */ /* 0x004fc8000bf05270 */
[----:B------:R-:W-:-:S09]  /*3b70*/  UISETP.NE.OR UP0, UPT, UR18, 0x1, UP0 ;  /* 0x000000011200788c */ /* 0x000fd20008705670 */
[----:B------:R-:W-:Y:S05]  /*3b80*/  BRA.U UP0, `(.L_x_61) ;  /* 0x0000000100b47547 */ /* 0x000fea000b800000 */
[----:B------:R-:W2:Y:S01]  /*3b90*/  S2UR UR5, SR_CgaCtaId ;  /* 0x00000000000579c3 */ /* 0x000ea20000008800 */
[----:B------:R-:W-:Y:S01]  /*3ba0*/  UMOV UR4, 0x400 ;  /* 0x0000040000047882 */ /* 0x000fe20000000000 */
[----:B------:R-:W-:Y:S01]  /*3bb0*/  HFMA2 R2, -RZ, RZ, 0, 5.9604644775390625e-08 ;  /* 0x00000001ff027431 */ /* 0x000fe200000001ff */
[----:B------:R-:W-:Y:S01]  /*3bc0*/  ISETP.GE.U32.AND P0, PT, R3, 0x2, PT ;  /* 0x000000020300780c */ /* 0x000fe20003f06070 */
[----:B------:R-:W-:Y:S01]  /*3bd0*/  IMAD.MOV.U32 R8, RZ, RZ, RZ ;  /* 0x000000ffff087224 */ /* 0x000fe200078e00ff */
[----:B--2---:R-:W-:-:S04]  /*3be0*/  ULEA UR4, UR5, UR4, 0x18 ;  /* 0x0000000405047291 */ /* 0x004fc8000f8ec0ff */
[----:B------:R-:W-:Y:S02]  /*3bf0*/  UIADD3 UR5, UPT, UPT, UR4, 0x168, URZ ;  /* 0x0000016804057890 */ /* 0x000fe4000fffe0ff */
[----:B------:R-:W-:Y:S02]  /*3c00*/  UIADD3 UR8, UPT, UPT, UR4, 0x160, URZ ;  /* 0x0000016004087890 */ /* 0x000fe4000fffe0ff */
[----:B------:R-:W-:-:S12]  /*3c10*/  UPRMT UR5, URZ, 0x654, UR5 ;  /* 0x00000654ff057896 */ /* 0x000fd80008000005 */
.L_x_64:
[----:B------:R-:W-:Y:S01]  /*3c20*/  SHF.L.U32 R6, R2, 0x1f, RZ ;  /* 0x0000001f02067819 */ /* 0x000fe200000006ff */
[----:B------:R-:W-:Y:S02]  /*3c30*/  IMAD.U32 R4, RZ, RZ, UR8 ;  /* 0x00000008ff047e24 */ /* 0x000fe4000f8e00ff */
[----:B------:R-:W-:Y:S01]  /*3c40*/  @!P0 IMAD.MOV.U32 R5, RZ, RZ, 0x10 ;  /* 0x00000010ff058424 */ /* 0x000fe200078e00ff */
[----:B------:R-:W2:Y:S02]  /*3c50*/  SYNCS.PHASECHK.TRANS64.TRYWAIT P1, [UR4+0x168], R6 ;  /* 0x00016806ff0075a7 */ /* 0x000ea40008021104 */
[----:B------:R-:W-:-:S04]  /*3c60*/  PRMT R4, R3, 0x654, R4 ;  /* 0x0000065403047816 */ /* 0x000fc80000000004 */
[----:B------:R-:W-:Y:S01]  /*3c70*/  SEL R0, R4, R0, !P0 ;  /* 0x0000000004007207 */ /* 0x000fe20004000000 */
[----:B--2---:R-:W-:Y:S06]  /*3c80*/  @!P1 BRA `(.L_x_62) ;  /* 0x00000050005c9947 */ /* 0x004fec0003800000 */
.L_x_166:
[----:B------:R-:W-:Y:S01]  /*3c90*/  UIADD3 UR6, UPT, UPT, UR4, 0x1a0, URZ ;  /* 0x000001a004067890 */ /* 0x000fe2000fffe0ff */
[----:B------:R3:W-:Y:S01]  /*3ca0*/  @!P0 SYNCS.ARRIVE.TRANS64.RED RZ, [R0+URZ], R5 ;  /* 0x0000000500ff89a7 */ /* 0x0007e200080004ff */
[----:B------:R-:W-:Y:S01]  /*3cb0*/  UIADD3 UR7, UPT, UPT, UR4, 0x160, URZ ;  /* 0x0000016004077890 */ /* 0x000fe2000fffe0ff */
[----:B------:R-:W-:-:S08]  /*3cc0*/  LOP3.LUT R2, R2, 0x1, RZ, 0x3c, !PT ;  /* 0x0000000102027812 */ /* 0x000fd000078e3cff */
[----:B------:R-:W-:Y:S06]  /*3cd0*/  UGETNEXTWORKID.BROADCAST [UR6], [UR7] ;  /* 0x00000000060073ca */ /* 0x000fec0008000100 */
[----:B---3--:R-:W-:-:S04]  /*3ce0*/  SHF.L.U32 R5, R8, 0x1f, RZ ;  /* 0x0000001f08057819 */ /* 0x008fc800000006ff */
[----:B------:R-:W3:Y:S02]  /*3cf0*/  SYNCS.PHASECHK.TRANS64.TRYWAIT P1, [UR4+0x160], R5 ;  /* 0x00016005ff0075a7 */ /* 0x000ee40008021104 */
[----:B---3--:R-:W-:Y:S05]  /*3d00*/  @!P1 BRA `(.L_x_63) ;  /* 0x0000005000549947 */ /* 0x008fea0003800000 */
.L_x_168:
[----:B--2---:R-:W2:Y:S01]  /*3d10*/  LDS.128 R4, [UR4+0x1a0] ;  /* 0x0001a004ff047984 */ /* 0x004ea20008000c00 */
[----:B------:R-:W-:Y:S01]  /*3d20*/  LOP3.LUT R8, R8, 0x1, RZ, 0x3c, !PT ;  /* 0x0000000108087812 */ /* 0x000fe200078e3cff */
[----:B------:R-:W-:Y:S01]  /*3d30*/  @!PT LDS RZ, [RZ] ;  /* 0x00000000fffff984 */ /* 0x000fe20000000800 */
[----:B------:R-:W-:Y:S01]  /*3d40*/  @!PT LDS RZ, [RZ] ;  /* 0x00000000fffff984 */ /* 0x000fe20000000800 */
[----:B------:R-:W-:Y:S01]  /*3d50*/  @!PT LDS RZ, [RZ] ;  /* 0x00000000fffff984 */ /* 0x000fe20000000800 */
[----:B------:R-:W-:Y:S01]  /*3d60*/  @!PT LDS RZ, [RZ] ;  /* 0x00000000fffff984 */ /* 0x000fe20000000800 */
[----:B------:R3:W-:Y:S06]  /*3d70*/  MEMBAR.ALL.CTA ;  /* 0x0000000000007992 */ /* 0x0007ec0000008000 */
[----:B---3--:R-:W3:Y:S02]  /*3d80*/  FENCE.VIEW.ASYNC.S ;  /* 0x00000000000073c6 */ /* 0x008ee40000000000 */
[----:B---3--:R-:W-:Y:S01]  /*3d90*/  SYNCS.ARRIVE.TRANS64.RED.A1T0 RZ, [UR5], RZ ;  /* 0x000000ffffff79a7 */ /* 0x008fe20008100405 */
[----:B--2---:R-:W-:-:S13]  /*3da0*/  LOP3.LUT P1, RZ, R6, 0x1, RZ, 0xc0, !PT ;  /* 0x0000000106ff7812 */ /* 0x004fda000782c0ff */
[----:B------:R-:W-:Y:S05]  /*3db0*/  @P1 BRA `(.L_x_64) ;  /* 0xfffffffc00981947 */ /* 0x000fea000383ffff */
[----:B------:R-:W-:-:S04]  /*3dc0*/  SHF.L.U32 R0, R2, 0x1f, RZ ;  /* 0x0000001f02007819 */ /* 0x000fc800000006ff */
[----:B------:R-:W2:Y:S02]  /*3dd0*/  SYNCS.PHASECHK.TRANS64 P0, [UR4+0x168], R0 ;  /* 0x00016800ff0075a7 */ /* 0x000ea40008001004 */
[----:B-12---:R-:W-:Y:S05]  /*3de0*/  @P0 EXIT ;  /* 0x000000000000094d */ /* 0x006fea0003800000 */
[----:B------:R-:W-:-:S07]  /*3df0*/  MOV R0, UR4 ;  /* 0x0000000400007c02 */ /* 0x000fce0008000f00 */
.L_x_65:
[----:B-1----:R-:W-:-:S04]  /*3e00*/  SHF.L.U32 R3, R2, 0x1f, RZ ;  /* 0x0000001f02037819 */ /* 0x002fc800000006ff */
[----:B------:R1:W2:Y:S03]  /*3e10*/  SYNCS.PHASECHK.TRANS64.TRYWAIT P0, [R0+URZ+0x168], R3 ;  /* 0x00016803000075a7 */ /* 0x0002a600080011ff */
[----:B--2---:R-:W-:Y:S05]  /*3e20*/  @!P0 NANOSLEEP.SYNCS 0x989680 ;  /* 0x009896800000895d */ /* 0x004fea0003900000 */
[----:B------:R-:W2:Y:S02]  /*3e30*/  @!P0 SYNCS.PHASECHK.TRANS64 P0, [R0+URZ+0x168], R3 ;  /* 0x00016803000085a7 */ /* 0x000ea400080010ff */
[----:B--2---:R-:W-:Y:S05]  /*3e40*/  @P0 EXIT ;  /* 0x000000000000094d */ /* 0x004fea0003800000 */
[----:B------:R-:W-:Y:S05]  /*3e50*/  BRA `(.L_x_65) ;  /* 0xfffffffc00e87947 */ /* 0x000fea000383ffff */
.L_x_61:
[----:B------:R-:W-:Y:S05]  /*3e60*/  BRA.U UP4, `(.L_x_66) ;  /* 0x0000001104687547 */ /* 0x000fea000b800000 */
[----:B------:R-:W2:Y:S01]  /*3e70*/  S2UR UR4, SR_CgaCtaId ;  /* 0x00000000000479c3 */ /* 0x000ea20000008800 */
[----:B------:R-:W-:Y:S01]  /*3e80*/  UMOV UR5, 0x40 ;  /* 0x0000004000057882 */ /* 0x000fe20000000000 */
[----:B------:R-:W-:Y:S01]  /*3e90*/  NOP ;  /* 0x0000000000007918 */ /* 0x000fe20000000000 */
[----:B------:R-:W-:Y:S01]  /*3ea0*/  UMOV UR6, 0x400 ;  /* 0x0000040000067882 */ /* 0x000fe20000000000 */
[----:B--2---:R-:W-:Y:S02]  /*3eb0*/  ULEA UR5, UR4, UR5, 0x18 ;  /* 0x0000000504057291 */ /* 0x004fe4000f8ec0ff */
[----:B------:R-:W-:-:S07]  /*3ec0*/  ULEA UR6, UR4, UR6, 0x18 ;  /* 0x0000000604067291 */ /* 0x000fce000f8ec0ff */
[----:B------:R-:W2:Y:S02]  /*3ed0*/  LDS.U8 R3, [UR5+0x1c] ;  /* 0x00001c05ff037984 */ /* 0x000ea40008000000 */
[----:B--2---:R-:W-:-:S13]  /*3ee0*/  ISETP.NE.AND P0, PT, R3, RZ, PT ;  /* 0x000000ff0300720c */ /* 0x004fda0003f05270 */
[----:B------:R-:W-:Y:S05]  /*3ef0*/  @P0 BRA `(.L_x_67) ;  /* 0x0000000400080947 */ /* 0x000fea0003800000 */
[----:B------:R-:W-:Y:S02]  /*3f00*/  UISETP.NE.U32.AND UP1, UPT, UR31, 0x1, UPT ;  /* 0x000000011f00788c */ /* 0x000fe4000bf25070 */
[----:B------:R-:W-:-:S07]  /*3f10*/  UIADD3 UR7, UPT, UPT, UR5, 0x8, URZ ;  /* 0x0000000805077890 */ /* 0x000fce000fffe0ff */
[----:B------:R-:W-:Y:S05]  /*3f20*/  BRA.U !UP1, `(.L_x_68) ;  /* 0x00000001099c7547 */ /* 0x000fea000b800000 */
[----:B------:R-:W-:Y:S01]  /*3f30*/  ELECT P0, URZ, PT ;  /* 0x0000000000ff782f */ /* 0x000fe20003800000 */
[----:B------:R-:W-:-:S12]  /*3f40*/  BSSY B0, `(.L_x_68) ;  /* 0x0000025000007945 */ /* 0x000fd80003800000 */
[----:B------:R-:W-:Y:S05]  /*3f50*/  @!P0 BRA `(.L_x_69) ;  /* 0x00000000008c8947 */ /* 0x000fea0003800000 */
[----:B------:R-:W-:-:S05]  /*3f60*/  UMOV UR4, 0x10 ;  /* 0x0000001000047882 */ /* 0x000fca0000000000 */
[----:B------:R-:W-:Y:S04]  /*3f70*/  DEPBAR.LE SB2, 0x36 ;  /* 0x0000ad800000791a */ /* 0x000fe80000000000 */
[----:B------:R-:W2:Y:S02]  /*3f80*/  UTCATOMSWS.2CTA.FIND_AND_SET.ALIGN UP0, UR4, UR4 ;  /* 0x00000004000475e3 */ /* 0x000ea40008200800 */
[----:B--2---:R-:W-:Y:S01]  /*3f90*/  MOV R10, UR4 ;  /* 0x00000004000a7c02 */ /* 0x004fe20008000f00 */
[----:B------:R-:W-:Y:S06]  /*3fa0*/  BRA.U UP0, `(.L_x_70) ;  /* 0x0000000100187547 */ /* 0x000fec000b800000 */
.L_x_71:
[----:B------:R-:W-:Y:S05]  /*3fb0*/  NANOSLEEP 0x64 ;  /* 0x000000640000795d */ /* 0x000fea0003800000 */
[----:B------:R-:W-:-:S05]  /*3fc0*/  UMOV UR4, 0x10 ;  /* 0x0000001000047882 */ /* 0x000fca0000000000 */
[----:B------:R-:W-:Y:S04]  /*3fd0*/  DEPBAR.LE SB2, 0x36 ;  /* 0x0000ad800000791a */ /* 0x000fe80000000000 */
[----:B------:R-:W2:Y:S02]  /*3fe0*/  UTCATOMSWS.2CTA.FIND_AND_SET.ALIGN UP0, UR4, UR4 ;  /* 0x00000004000475e3 */ /* 0x000ea40008200800 */
[----:B--2---:R-:W-:Y:S01]  /*3ff0*/  MOV R10, UR4 ;  /* 0x00000004000a7c02 */ /* 0x004fe20008000f00 */
[----:B------:R-:W-:Y:S05]  /*4000*/  BRA.U !UP0, `(.L_x_71) ;  /* 0xfffffffd08e87547 */ /* 0x000fea000b83ffff */
.L_x_70:
[----:B------:R-:W2:Y:S01]  /*4010*/  LDS R6, [UR5+0x10] ;  /* 0x00001005ff067984 */ /* 0x000ea20008000800 */
[----:B------:R-:W-:Y:S01]  /*4020*/  IMAD.U32 R3, RZ, RZ, UR6 ;  /* 0x00000006ff037e24 */ /* 0x000fe2000f8e00ff */
[----:B------:R-:W-:-:S03]  /*4030*/  MOV R4, UR30 ;  /* 0x0000001e00047c02 */ /* 0x000fc60008000f00 */
[----:B------:R-:W-:Y:S01]  /*4040*/  VIADD R3, R3, 0x1b0 ;  /* 0x000001b003037836 */ /* 0x000fe20000000000 */
[----:B--2---:R-:W-:-:S04]  /*4050*/  SHF.L.U32 R6, R6, 0x1f, RZ ;  /* 0x0000001f06067819 */ /* 0x004fc800000006ff */
[----:B------:R-:W2:Y:S02]  /*4060*/  SYNCS.PHASECHK.TRANS64.TRYWAIT P0, [UR5+0x8], R6 ;  /* 0x00000806ff0075a7 */ /* 0x000ea40008001105 */
[----:B--2---:R-:W-:Y:S05]  /*4070*/  @P0 BRA `(.L_x_72) ;  /* 0x0000000000080947 */ /* 0x004fea0003800000 */
[----:B------:R-:W2:Y:S02]  /*4080*/  SYNCS.PHASECHK.TRANS64.TRYWAIT P0, [UR5+0x8], R6 ;  /* 0x00000806ff0075a7 */ /* 0x000ea40008001105 */
[----:B--2---:R-:W-:Y:S05]  /*4090*/  @!P0 BRA `(.L_x_73) ;  /* 0x0000004c00888947 */ /* 0x004fea0003800000 */
.L_x_72:
[----:B------:R-:W-:Y:S01]  /*40a0*/  PRMT R4, R4, 0x654, R3 ;  /* 0x0000065404047816 */ /* 0x000fe20000000003 */
[----:B------:R-:W-:Y:S01]  /*40b0*/  HFMA2 R3, -RZ, RZ, 0, 5.9604644775390625e-08 ;  /* 0x00000001ff037431 */ /* 0x000fe200000001ff */
[----:B------:R-:W-:Y:S01]  /*40c0*/  UPRMT UR4, UR30, 0x654, UR7 ;  /* 0x000006541e047896 */ /* 0x000fe20008000007 */
[----:B------:R-:W-:Y:S02]  /*40d0*/  IMAD.MOV.U32 R8, RZ, RZ, 0xffff ;  /* 0x0000ffffff087424 */ /* 0x000fe400078e00ff */
[----:B--2---:R-:W-:Y:S02]  /*40e0*/  IMAD.MOV.U32 R6, RZ, RZ, 0x4 ;  /* 0x00000004ff067424 */ /* 0x004fe400078e00ff */
[----:B------:R-:W-:Y:S01]  /*40f0*/  IMAD.SHL.U32 R9, R10, 0x20, RZ ;  /* 0x000000200a097824 */ /* 0x000fe200078e00ff */
[----:B------:R-:W-:Y:S02]  /*4100*/  MOV R5, UR4 ;  /* 0x0000000400057c02 */ /* 0x000fe40008000f00 */
[-C--:B------:R-:W-:Y:S01]  /*4110*/  SHF.L.U32 R8, R8, R10.reuse, RZ ;  /* 0x0000000a08087219 */ /* 0x080fe200000006ff */
[----:B------:R2:W-:Y:S01]  /*4120*/  SYNCS.ARRIVE.TRANS64.RED RZ, [UR4], R6 ;  /* 0x00000006ffff79a7 */ /* 0x0005e20008000404 */
[----:B------:R-:W-:Y:S01]  /*4130*/  SHF.L.U32 R7, R3, R10, RZ ;  /* 0x0000000a03077219 */ /* 0x000fe200000006ff */
[----:B------:R2:W-:Y:S04]  /*4140*/  STS [UR6+0x1b0], R9 ;  /* 0x0001b009ff007988 */ /* 0x0005e80008000806 */
[----:B------:R2:W-:Y:S04]  /*4150*/  STAS [R4.64], R10 ;  /* 0x0000000a04007dbd */ /* 0x0005e8000c0008ff */
[----:B------:R2:W-:Y:S04]  /*4160*/  ATOMS.OR RZ, [UR5+0x14], R8 ;  /* 0x00001408ffff798c */ /* 0x0005e8000b000005 */
[----:B------:R2:W-:Y:S04]  /*4170*/  ATOMS.OR RZ, [UR5+0x18], R7 ;  /* 0x00001807ffff798c */ /* 0x0005e8000b000005 */
[----:B------:R2:W-:Y:S02]  /*4180*/  ATOMS.XOR RZ, [UR5+0x10], R3 ;  /* 0x00001003ffff798c */ /* 0x0005e4000b800005 */
.L_x_69:
[----:B-1----:R-:W-:Y:S05]  /*4190*/  BSYNC B0 ;  /* 0x0000000000007941 */ /* 0x002fea0003800000 */
.L_x_68:
[----:B------:R-:W-:Y:S05]  /*41a0*/  BRA.U UP1, `(.L_x_74) ;  /* 0x00000001016c7547 */ /* 0x000fea000b800000 */
[----:B------:R-:W-:-:S03]  /*41b0*/  UMOV UR4, 0xffffffff ;  /* 0xffffffff00047882 */ /* 0x000fc60000000000 */
[----:B------:R-:W-:Y:S05]  /*41c0*/  BRA.DIV UR4, `(.L_x_75) ;  /* 0x0000004e04547947 */ /* 0x000fea000b800000 */
[----:B------:R-:W-:-:S13]  /*41d0*/  ELECT P0, URZ, PT ;  /* 0x0000000000ff782f */ /* 0x000fda0003800000 */
.L_x_171:
[----:B------:R-:W-:Y:S05]  /*41e0*/  @!P0 BRA `(.L_x_74) ;  /* 0x00000000005c8947 */ /* 0x000fea0003800000 */
[----:B--2---:R-:W2:Y:S02]  /*41f0*/  LDS R4, [UR5+0x10] ;  /* 0x00001005ff047984 */ /* 0x004ea40008000800 */
[----:B--2---:R-:W-:-:S04]  /*4200*/  SHF.L.U32 R4, R4, 0x1f, RZ ;  /* 0x0000001f04047819 */ /* 0x004fc800000006ff */
[----:B------:R-:W2:Y:S02]  /*4210*/  SYNCS.PHASECHK.TRANS64.TRYWAIT P0, [UR5+0x8], R4 ;  /* 0x00000804ff0075a7 */ /* 0x000ea40008001105 */
[----:B--2---:R-:W-:Y:S05]  /*4220*/  @P0 BRA `(.L_x_76) ;  /* 0x0000000000080947 */ /* 0x004fea0003800000 */
[----:B------:R-:W2:Y:S02]  /*4230*/  SYNCS.PHASECHK.TRANS64.TRYWAIT P0, [UR5+0x8], R4 ;  /* 0x00000804ff0075a7 */ /* 0x000ea40008001105 */
[----:B--2---:R-:W-:Y:S05]  /*4240*/  @!P0 BRA `(.L_x_77) ;  /* 0x0000004c00588947 */ /* 0x004fea0003800000 */
.L_x_76:
[----:B------:R-:W3:Y:S01]  /*4250*/  LDS R6, [UR6+0x1b0] ;  /* 0x0001b006ff067984 */ /* 0x000ee20008000800 */
[----:B--2---:R-:W-:Y:S02]  /*4260*/  HFMA2 R3, -RZ, RZ, 0, 5.9604644775390625e-08 ;  /* 0x00000001ff037431 */ /* 0x004fe400000001ff */
[----:B------:R-:W-:Y:S01]  /*4270*/  IMAD.MOV.U32 R4, RZ, RZ, 0xffff ;  /* 0x0000ffffff047424 */ /* 0x000fe200078e00ff */
[----:B------:R-:W-:Y:S01]  /*4280*/  UPRMT UR4, UR30, 0x654, UR7 ;  /* 0x000006541e047896 */ /* 0x000fe20008000007 */
[----:B---3--:R-:W-:-:S03]  /*4290*/  IMAD.SHL.U32 R5, R6, 0x20, RZ ;  /* 0x0000002006057824 */ /* 0x008fc600078e00ff */
[-C--:B------:R-:W-:Y:S02]  /*42a0*/  SHF.L.U32 R4, R4, R6.reuse, RZ ;  /* 0x0000000604047219 */ /* 0x080fe400000006ff */
[----:B------:R-:W-:Y:S01]  /*42b0*/  SHF.L.U32 R6, R3, R6, RZ ;  /* 0x0000000603067219 */ /* 0x000fe200000006ff */
[----:B------:R3:W-:Y:S04]  /*42c0*/  STS [UR6+0x1b0], R5 ;  /* 0x0001b005ff007988 */ /* 0x0007e80008000806 */
[----:B------:R3:W-:Y:S04]  /*42d0*/  ATOMS.OR RZ, [UR5+0x14], R4 ;  /* 0x00001404ffff798c */ /* 0x0007e8000b000005 */
[----:B------:R3:W-:Y:S01]  /*42e0*/  ATOMS.OR RZ, [UR5+0x18], R6 ;  /* 0x00001806ffff798c */ /* 0x0007e2000b000005 */
[----:B------:R-:W-:Y:S03]  /*42f0*/  SYNCS.ARRIVE.TRANS64.RED.A1T0 RZ, [UR4], RZ ;  /* 0x000000ffffff79a7 */ /* 0x000fe60008100404 */
[----:B------:R3:W-:Y:S01]  /*4300*/  ATOMS.XOR RZ, [UR5+0x10], R3 ;  /* 0x00001003ffff798c */ /* 0x0007e2000b800005 */
[----:B------:R-:W-:Y:S05]  /*4310*/  BRA `(.L_x_74) ;  /* 0x0000000000107947 */ /* 0x000fea0003800000 */
.L_x_67:
[----:B------:R-:W-:Y:S02]  /*4320*/  MOV R3, 0xffffffff ;  /* 0xffffffff00037802 */ /* 0x000fe40000000f00 */
[----:B------:R-:W-:-:S03]  /*4330*/  MOV R4, 0x4360 ;  /* 0x0000436000047802 */ /* 0x000fc60000000f00 */
[----:B------:R2:W-:Y:S04]  /*4340*/  STS [UR6+0x1b0], R3 ;  /* 0x0001b003ff007988 */ /* 0x0005e80008000806 */
[----:B-12--5:R-:W-:Y:S05]  /*4350*/  CALL.REL.NOINC `($__internal_1_$__cuda_sm10x_tcgen05_guardrail_trap_phase_invalid_during_alloc) ;  /* 0x00000050003c7944 */ /* 0x026fea0003c00000 */
.L_x_74:
[----:B------:R-:W-:Y:S05]  /*4360*/  WARPSYNC.ALL ;  /* 0x0000000000007948 */ /* 0x000fea0003800000 */
[----:B------:R-:W4:Y:S01]  /*4370*/  S2UR UR17, SR_CgaCtaId ;  /* 0x00000000001179c3 */ /* 0x000f220000008800 */
[----:B------:R-:W-:Y:S01]  /*4380*/  UMOV UR4, 0x400 ;  /* 0x0000040000047882 */ /* 0x000fe20000000000 */
[----:B------:R-:W-:-:S06]  /*4390*/  NOP ;  /* 0x0000000000007918 */ /* 0x000fcc0000000000 */
[----:B------:R-:W-:Y:S06]  /*43a0*/  BAR.ARV 0x6, 0xa0 ;  /* 0x0182800000007b1d */ /* 0x000fec0000002000 */
[----:B------:R-:W1:Y:S01]  /*43b0*/  LDCU.64 UR6, c[0x0][0x388] ;  /* 0x00007100ff0677ac */ /* 0x000e620008000a00 */
[----:B------:R-:W-:Y:S01]  /*43c0*/  LOP3.LUT R2, R2, 0xffff, RZ, 0xc0, !PT ;  /* 0x0000ffff02027812 */ /* 0x000fe200078ec0ff */
[----:B--2---:R-:W-:Y:S01]  /*43d0*/  IMAD.MOV.U32 R8, RZ, RZ, 0x1 ;  /* 0x00000001ff087424 */ /* 0x004fe200078e00ff */
[----:B------:R-:W-:Y:S01]  /*43e0*/  LOP3.LUT R0, R0, 0xffff, RZ, 0xc0, !PT ;  /* 0x0000ffff00007812 */ /* 0x000fe200078ec0ff */
[----:B------:R-:W2:Y:S01]  /*43f0*/  LDCU.64 UR8, c[0x0][0x390] ;  /* 0x00007200ff0877ac */ /* 0x000ea20008000a00 */
[----:B------:R-:W-:Y:S01]  /*4400*/  R2UR UR18, R2 ;  /* 0x00000000021272ca */ /* 0x000fe200000e0000 */
[----:B------:R-:W-:Y:S01]  /*4410*/  IMAD.MOV.U32 R2, RZ, RZ, RZ ;  /* 0x000000ffff027224 */ /* 0x000fe200078e00ff */
[----:B------:R-:W-:Y:S01]  /*4420*/  R2UR UR28, R0 ;  /* 0x00000000001c72ca */ /* 0x000fe200000e0000 */
[----:B------:R-:W-:Y:S01]  /*4430*/  IMAD.MOV.U32 R0, RZ, RZ, RZ ;  /* 0x000000ffff007224 */ /* 0x000fe200078e00ff */
[----:B------:R-:W-:Y:S01]  /*4440*/  UMOV UR21, URZ ;  /* 0x000000ff00157c82 */ /* 0x000fe20008000000 */
[----:B----4-:R-:W-:-:S02]  /*4450*/  ULEA UR17, UR17, UR4, 0x18 ;  /* 0x0000000411117291 */ /* 0x010fc4000f8ec0ff */
[----:B------:R-:W-:Y:S02]  /*4460*/  UISETP.NE.AND UP3, UPT, UR31, URZ, UPT ;  /* 0x000000ff1f00728c */ /* 0x000fe4000bf65270 */
[----:B------:R-:W-:Y:S01]  /*4470*/  UIADD3 UR23, UPT, UPT, UR17, 0x168, URZ ;  /* 0x0000016811177890 */ /* 0x000fe2000fffe0ff */
[----:B------:R-:W-:Y:S01]  /*4480*/  UMOV UR16, URZ ;  /* 0x000000ff00107c82 */ /* 0x000fe20008000000 */
[----:B------:R-:W-:Y:S01]  /*4490*/  UMOV UR26, 0x0 ;  /* 0x00000000001a7882 */ /* 0x000fe20000000000 */
[----:B-1----:R-:W-:Y:S02]  /*44a0*/  UIADD3 UR4, UPT, UPT, UR6, 0x3f, URZ ;  /* 0x0000003f06047890 */ /* 0x002fe4000fffe0ff */
[----:B---3--:R-:W1:Y:S01]  /*44b0*/  LDS R3, [UR17+0x1b0] ;  /* 0x0001b011ff037984 */ /* 0x008e620008000800 */
[----:B------:R-:W-:Y:S02]  /*44c0*/  UPRMT UR23, URZ, 0x654, UR23 ;  /* 0x00000654ff177896 */ /* 0x000fe40008000017 */
[----:B------:R-:W-:Y:S01]  /*44d0*/  USHF.R.S32.HI UR5, URZ, 0x1f, UR4 ;  /* 0x0000001fff057899 */ /* 0x000fe20008011404 */
[----:B------:R-:W-:Y:S01]  /*44e0*/  UMOV UR27, 0x10100010 ;  /* 0x10100010001b7882 */ /* 0x000fe20000000000 */
[----:B------:R-:W-:-:S02]  /*44f0*/  UMOV UR24, 0x0 ;  /* 0x0000000000187882 */ /* 0x000fc40000000000 */
[----:B------:R-:W-:Y:S02]  /*4500*/  ULEA.HI UR4, UR5, UR4, URZ, 0x6 ;  /* 0x0000000405047291 */ /* 0x000fe4000f8f30ff */
[----:B------:R-:W-:Y:S02]  /*4510*/  UIADD3 UR5, UPT, UPT, UR17, 0x4400, URZ ;  /* 0x0000440011057890 */ /* 0x000fe4000fffe0ff */
[----:B------:R-:W-:Y:S02]  /*4520*/  USHF.R.S32.HI UR4, URZ, 0x6, UR4 ;  /* 0x00000006ff047899 */ /* 0x000fe40008011404 */
[----:B------:R-:W-:Y:S02]  /*4530*/  USHF.R.U32.HI UR5, URZ, 0x4, UR5 ;  /* 0x00000004ff057899 */ /* 0x000fe40008011605 */
[----:B------:R-:W-:Y:S02]  /*4540*/  UIMAD UR4, UR4, UR7, URZ ;  /* 0x00000007040472a4 */ /* 0x000fe4000f8e02ff */
[----:B------:R-:W-:-:S02]  /*4550*/  ULOP3.LUT UR5, UR5, 0x3fff, URZ, 0xc0, !UPT ;  /* 0x00003fff05057892 */ /* 0x000fc4000f8ec0ff */
[----:B--2---:R-:W-:Y:S02]  /*4560*/  UIMAD UR4, UR4, UR8, URZ ;  /* 0x00000008040472a4 */ /* 0x004fe4000f8e02ff */
[----:B------:R-:W-:Y:S02]  /*4570*/  ULOP3.LUT UR19, UR5, 0x10000, URZ, 0xfc, !UPT ;  /* 0x0001000005137892 */ /* 0x000fe4000f8efcff */
[----:B------:R-:W-:Y:S02]  /*4580*/  UIMAD UR6, UR4, UR9, URZ ;  /* 0x00000009040672a4 */ /* 0x000fe4000f8e02ff */
[----:B------:R-:W-:Y:S02]  /*4590*/  UIADD3 UR4, UPT, UPT, UR17, 0x2c400, URZ ;  /* 0x0002c40011047890 */ /* 0x000fe4000fffe0ff */
[----:B------:R-:W-:Y:S02]  /*45a0*/  UIADD3 UR29, UPT, UPT, UR6, -0x1, URZ ;  /* 0xffffffff061d7890 */ /* 0x000fe4000fffe0ff */
[----:B------:R-:W-:-:S02]  /*45b0*/  USHF.R.U32.HI UR4, URZ, 0x4, UR4 ;  /* 0x00000004ff047899 */ /* 0x000fc40008011604 */
[----:B------:R-:W-:Y:S02]  /*45c0*/  UISETP.GE.AND UP4, UPT, UR6, 0x1, UPT ;  /* 0x000000010600788c */ /* 0x000fe4000bf86270 */
[----:B------:R-:W-:Y:S01]  /*45d0*/  ULOP3.LUT UR4, UR4, 0x3fff, URZ, 0xc0, !UPT ;  /* 0x00003fff04047892 */ /* 0x000fe2000f8ec0ff */
[----:B------:R-:W-:-:S03]  /*45e0*/  UMOV UR25, 0x10100010 ;  /* 0x1010001000197882 */ /* 0x000fc60000000000 */
[----:B------:R-:W-:Y:S01]  /*45f0*/  ULOP3.LUT UR20, UR4, 0x10000, URZ, 0xfc, !UPT ;  /* 0x0001000004147892 */ /* 0x000fe2000f8efcff */
[C---:B-1----:R-:W-:Y:S01]  /*4600*/  VIADD R5, R3.reuse, 0x40 ;  /* 0x0000004003057836 */ /* 0x042fe20000000000 */
[----:B------:R-:W-:-:S04]  /*4610*/  LOP3.LUT R4, R3, 0xffff, RZ, 0xc0, !PT ;  /* 0x0000ffff03047812 */ /* 0x000fc800078ec0ff */
[----:B------:R-:W-:-:S05]  /*4620*/  LOP3.LUT R5, R5, 0xffff, RZ, 0xc0, !PT ;  /* 0x0000ffff05057812 */ /* 0x000fca00078ec0ff */
[----:B------:R1:W-:Y:S02]  /*4630*/  STL.64 [R1], R4 ;  /* 0x0000000401007387 */ /* 0x0003e40000100a00 */
.L_x_86:
[----:B-1----:R-:W-:-:S04]  /*4640*/  SHF.L.U32 R5, R2, 0x1f, RZ ;  /* 0x0000001f02057819 */ /* 0x002fc800000006ff */
[----:B------:R-:W1:Y:S02]  /*4650*/  SYNCS.PHASECHK.TRANS64.TRYWAIT P0, [UR17+0x160], R5 ;  /* 0x00016005ff0075a7 */ /* 0x000e640008001111 */
[----:B-1-34-:R-:W-:Y:S05]  /*4660*/  @!P0 BRA `(.L_x_78) ;  /* 0x0000004800688947 */ /* 0x01afea0003800000 */
.L_x_173:
[----:B-1----:R-:W1:Y:S01]  /*4670*/  LDS.128 R4, [UR17+0x1a0] ;  /* 0x0001a011ff047984 */ /* 0x002e620008000c00 */
[----:B------:R-:W-:Y:S01]  /*4680*/  ULEA UR22, UR21, UR17, 0x3 ;  /* 0x0000001115167291 */ /* 0x000fe2000f8e18ff */
[----:B------:R-:W-:Y:S01]  /*4690*/  @!PT LDS RZ, [RZ] ;  /* 0x00000000fffff984 */ /* 0x000fe20000000800 */
[----:B------:R-:W-:Y:S01]  /*46a0*/  @!PT LDS RZ, [RZ] ;  /* 0x00000000fffff984 */ /* 0x000fe20000000800 */
[----:B------:R-:W-:Y:S01]  /*46b0*/  @!PT LDS RZ, [RZ] ;  /* 0x00000000fffff984 */ /* 0x000fe20000000800 */
[----:B------:R-:W-:Y:S01]  /*46c0*/  @!PT LDS RZ, [RZ] ;  /* 0x00000000fffff984 */ /* 0x000fe20000000800 */
[----:B------:R2:W-:Y:S06]  /*46d0*/  MEMBAR.ALL.CTA ;  /* 0x0000000000007992 */ /* 0x0005ec0000008000 */
[----:B--2---:R-:W2:Y:S02]  /*46e0*/  FENCE.VIEW.ASYNC.S ;  /* 0x00000000000073c6 */ /* 0x004ea40000000000 */
[----:B--2---:R-:W-:Y:S01]  /*46f0*/  SYNCS.ARRIVE.TRANS64.RED.A1T0 RZ, [UR23], RZ ;  /* 0x000000ffffff79a7 */ /* 0x004fe20008100417 */
[----:B-1----:R-:W-:Y:S01]  /*4700*/  LOP3.LUT P2, RZ, R6, 0x1, RZ, 0xc0, !PT ;  /* 0x0000000106ff7812 */ /* 0x002fe2000784c0ff */
[----:B------:R-:W-:-:S12]  /*4710*/  BRA.U UP3, `(.L_x_79) ;  /* 0x00000001030c7547 */ /* 0x000fd8000b800000 */
[----:B------:R-:W-:-:S04]  /*4720*/  SHF.L.U32 R5, R8, 0x1f, RZ ;  /* 0x0000001f08057819 */ /* 0x000fc800000006ff */
[----:B------:R-:W1:Y:S02]  /*4730*/  SYNCS.PHASECHK.TRANS64.TRYWAIT P0, [UR22+0x180], R5 ;  /* 0x00018005ff0075a7 */ /* 0x000e640008001116 */
[----:B-1----:R-:W-:Y:S05]  /*4740*/  @!P0 BRA `(.L_x_80) ;  /* 0x0000004800488947 */ /* 0x002fea0003800000 */
.L_x_79:
[----:B------:R-:W-:Y:S05]  /*4750*/  BRA.U UP3, `(.L_x_81) ;  /* 0x0000000103d47547 */ /* 0x000fea000b800000 */
[----:B------:R-:W-:Y:S05]  /*4760*/  BRA.U !UP4, `(.L_x_82) ;  /* 0x000000010cc47547 */ /* 0x000fea000b800000 */
[----:B------:R-:W-:Y:S01]  /*4770*/  ULEA UR4, UR21, UR43, 0x2 ;  /* 0x0000002b15047291 */ /* 0x000fe2000f8e10ff */
[----:B-1----:R-:W-:-:S08]  /*4780*/  SHF.L.U32 R4, R0, 0x1f, RZ ;  /* 0x0000001f00047819 */ /* 0x002fd000000006ff */
[----:B------:R-:W5:Y:S01]  /*4790*/  LDL R5, [UR4] ;  /* 0x00000004ff057983 */ /* 0x000f620008100800 */
[----:B------:R-:W-:Y:S02]  /*47a0*/  ULEA UR4, UR16, UR17, 0x3 ;  /* 0x0000001110047291 */ /* 0x000fe4000f8e18ff */
[----:B------:R-:W-:Y:S01]  /*47b0*/  UPLOP3.LUT UP2, UPT, UPT, UPT, UPT, 0x40, 0x4 ;  /* 0x000000000004789c */ /* 0x000fe20003f4e870 */
[----:B------:R-:W-:Y:S01]  /*47c0*/  UMOV UR15, UR29 ;  /* 0x0000001d000f7c82 */ /* 0x000fe20008000000 */
[----:B------:R-:W-:-:S05]  /*47d0*/  UMOV UR5, UR16 ;  /* 0x0000001000057c82 */ /* 0x000fca0008000000 */
[----:B------:R1:W2:Y:S04]  /*47e0*/  SYNCS.PHASECHK.TRANS64.TRYWAIT P1, [UR4], R4 ;  /* 0x00000004ff0075a7 */ /* 0x0002a80008021104 */
.L_x_85:
[----:B---3--:R-:W-:Y:S01]  /*47f0*/  ULEA UR10, UR5, UR17, 0x3 ;  /* 0x00000011050a7291 */ /* 0x008fe2000f8e18ff */
[----:B--2-4-:R-:W-:Y:S11]  /*4800*/  @P1 BRA `(.L_x_83) ;  /* 0x00000000000c1947 */ /* 0x014ff60003800000 */
[----:B------:R-:W-:Y:S04]  /*4810*/  SHF.L.U32 R6, R0, 0x1f, RZ ;  /* 0x0000001f00067819 */ /* 0x000fe800000006ff */
[----:B------:R-:W2:Y:S02]  /*4820*/  SYNCS.PHASECHK.TRANS64.TRYWAIT P0, [UR10], R6 ;  /* 0x00000006ff0075a7 */ /* 0x000ea4000800110a */
[----:B--2---:R-:W-:Y:S05]  /*4830*/  @!P0 BRA `(.L_x_84) ;  /* 0x0000004800248947 */ /* 0x004fea0003800000 */
.L_x_83:
[----:B------:R-:W-:Y:S01]  /*4840*/  UISETP.NE.AND UP0, UPT, UR15, URZ, UPT ;  /* 0x000000ff0f00728c */ /* 0x000fe2000bf05270 */
[----:B------:R-:W-:Y:S01]  /*4850*/  PLOP3.LUT P1, PT, PT, PT, PT, 0x80, 0x8 ;  /* 0x000000000008781c */ /* 0x000fe20003f2f070 */
[----:B------:R-:W-:Y:S02]  /*4860*/  UIADD3 UR4, UPT, UPT, UR5, 0x1, URZ ;  /* 0x0000000105047890 */ /* 0x000fe4000fffe0ff */
[----:B------:R-:W-:Y:S02]  /*4870*/  ULEA UR8, UR5, UR20, 0x7 ;  /* 0x0000001405087291 */ /* 0x000fe4000f8e38ff */
[----:B------:R-:W-:Y:S01]  /*4880*/  UISETP.NE.AND UP1, UPT, UR4, 0x14, UPT ;  /* 0x000000140400788c */ /* 0x000fe2000bf25270 */
[----:B------:R-:W-:Y:S01]  /*4890*/  PLOP3.LUT P0, PT, PT, PT, UP0, 0x80, 0x8 ;  /* 0x000000000008781c */ /* 0x000fe20003f0f008 */
[----:B------:R-:W-:Y:S02]  /*48a0*/  UIADD3 UR12, UPT, UPT, UR8, 0x2, URZ ;  /* 0x00000002080c7890 */ /* 0x000fe4000fffe0ff */
[----:B------:R-:W-:Y:S02]  /*48b0*/  USEL UR6, URZ, 0x1, UP1 ;  /* 0x00000001ff067887 */ /* 0x000fe40008800000 */
[----:B------:R-:W-:Y:S02]  /*48c0*/  USEL UR16, UR4, URZ, UP1 ;  /* 0x000000ff04107287 */ /* 0x000fe40008800000 */
[----:B------:R-:W-:Y:S02]  /*48d0*/  UIADD3 UR10, UPT, UPT, UR10, 0xa0, URZ ;  /* 0x000000a00a0a7890 */ /* 0x000fe4000fffe0ff */
[----:B------:R-:W-:Y:S01]  /*48e0*/  @UP0 ULEA UR4, UR16, UR17, 0x3 ;  /* 0x0000001110040291 */ /* 0x000fe2000f8e18ff */
[----:B------:R-:W-:Y:S01]  /*48f0*/  LOP3.LUT R0, R0, UR6, RZ, 0x3c, !PT ;  /* 0x0000000600007c12 */ /* 0x000fe2000f8e3cff */
[----:B------:R-:W-:Y:S01]  /*4900*/  UMOV UR9, 0x80004020 ;  /* 0x8000402000097882 */ /* 0x000fe20000000000 */
[----:B------:R-:W-:Y:S01]  /*4910*/  UMOV UR13, 0x80004020 ;  /* 0x80004020000d7882 */ /* 0x000fe20000000000 */
[----:B------:R-:W-:Y:S01]  /*4920*/  UMOV UR7, 0x80004020 ;  /* 0x8000402000077882 */ /* 0x000fe20000000000 */
[----:B-1----:R-:W-:Y:S04]  /*4930*/  @P0 SHF.L.U32 R4, R0, 0x1f, RZ ;  /* 0x0000001f00040819 */ /* 0x002fe800000006ff */
[----:B------:R3:W4:Y:S01]  /*4940*/  @P0 SYNCS.PHASECHK.TRANS64.TRYWAIT P1, [UR4], R4 ;  /* 0x00000004ff0005a7 */ /* 0x0007220008021104 */
[----:B------:R-:W-:Y:S11]  /*4950*/  ELECT P0, URZ, PT ;  /* 0x0000000000ff782f */ /* 0x000ff60003800000 */
[----:B------:R-:W-:Y:S02]  /*4960*/  @!UPT UIADD3 URZ, UPT, UPT, URZ, URZ, URZ ;  /* 0x000000fffffff290 */ /* 0x000fe4000fffe0ff */
[C---:B-----5:R-:W-:Y:S01]  /*4970*/  @P0 R2UR.BROADCAST UR14, R5.reuse ;  /* 0x00000000050e02ca */ /* 0x060fe200008e0000 */
[----:B------:R-:W-:Y:S01]  /*4980*/  ULEA UR4, UR5, UR19, 0x9 ;  /* 0x0000001305047291 */ /* 0x000fe2000f8e48ff */
[----:B------:R-:W-:Y:S11]  /*4990*/  ELECT P0, URZ, PT ;  /* 0x0000000000ff782f */ /* 0x000ff60003800000 */
[----:B------:R-:W-:Y:S02]  /*49a0*/  @!UPT UIADD3 URZ, UPT, UPT, URZ, URZ, URZ ;  /* 0x000000fffffff290 */ /* 0x000fe4000fffe0ff */
[----:B------:R-:W-:Y:S01]  /*49b0*/  @P0 R2UR.BROADCAST UR11, R5 ;  /* 0x00000000050b02ca */ /* 0x000fe200008e0000 */
[----:B------:R-:W-:Y:S01]  /*49c0*/  UIADD3 UR6, UPT, UPT, UR4, 0x2, URZ ;  /* 0x0000000204067890 */ /* 0x000fe2000fffe0ff */
[----:B------:R-:W-:Y:S02]  /*49d0*/  UMOV UR5, 0x80004020 ;  /* 0x8000402000057882 */ /* 0x000fe40000000000 */
[----:B------:R1:W-:Y:S01]  /*49e0*/  UTCQMMA.2CTA gdesc[UR4], gdesc[UR8], tmem[UR14], tmem[UR26], idesc[UR27], UP2 ;  /* 0x00ff1a08040075ea */ /* 0x0003e2000920030e */
[----:B------:R-:W-:Y:S08]  /*49f0*/  UPLOP3.LUT UP2, UPT, UPT, UPT, UPT, 0x80, 0x8 ;  /* 0x000000000008789c */ /* 0x000ff00003f4f070 */
[----:B------:R3:W-:Y:S01]  /*4a00*/  UTCQMMA.2CTA gdesc[UR6], gdesc[UR12], tmem[UR11], tmem[UR24], idesc[UR25], UPT ;  /* 0x00ff180c060075ea */ /* 0x0007e2000ba0030b */
[----:B------:R3:W-:Y:S01]  /*4a10*/  UTCBAR.2CTA.MULTICAST [UR10], URZ, UR18 ;  /* 0x000000ff0a0073e9 */ /* 0x0007e20008200812 */
[----:B-1----:R-:W-:Y:S02]  /*4a20*/  UIADD3 UR4, UPT, UPT, UR15, 0x1, URZ ;  /* 0x000000010f047890 */ /* 0x002fe4000fffe0ff */
[----:B------:R-:W-:Y:S02]  /*4a30*/  UIADD3 UR8, UPT, UPT, UR15, -0x1, URZ ;  /* 0xffffffff0f087890 */ /* 0x000fe4000fffe0ff */
[----:B------:R-:W-:Y:S01]  /*4a40*/  UISETP.GT.U32.AND UP0, UPT, UR4, 0x1, UPT ;  /* 0x000000010400788c */ /* 0x000fe2000bf04070 */
[----:B------:R-:W-:Y:S04]  /*4a50*/  UMOV UR5, UR16 ;  /* 0x0000001000057c82 */ /* 0x000fe80008000000 */
[----:B------:R-:W-:Y:S04]  /*4a60*/  UMOV UR15, UR8 ;  /* 0x00000008000f7c82 */ /* 0x000fe80008000000 */
[----:B------:R-:W-:Y:S05]  /*4a70*/  BRA.U UP0, `(.L_x_85) ;  /* 0xfffffffd005c7547 */ /* 0x000fea000b83ffff */
.L_x_82:
[----:B------:R-:W-:-:S09]  /*4a80*/  UIADD3 UR4, UPT, UPT, UR22, 0x170, URZ ;  /* 0x0000017016047890 */ /* 0x000fd2000fffe0ff */
[----:B------:R2:W-:Y:S01]  /*4a90*/  UTCBAR.2CTA.MULTICAST [UR4], URZ, UR28 ;  /* 0x000000ff040073e9 */ /* 0x0005e2000820081c */
[----:B------:R-:W-:Y:S02]  /*4aa0*/  NOP ;  /* 0x0000000000007918 */ /* 0x000fe40000000000 */
.L_x_81:
[----:B--2---:R-:W-:Y:S01]  /*4ab0*/  UIADD3 UR4, UPT, UPT, UR21, 0x1, URZ ;  /* 0x0000000115047890 */ /* 0x004fe2000fffe0ff */
[----:B------:R-:W-:-:S03]  /*4ac0*/  LOP3.LUT R2, R2, 0x1, RZ, 0x3c, !PT ;  /* 0x0000000102027812 */ /* 0x000fc600078e3cff */
[----:B------:R-:W-:-:S04]  /*4ad0*/  UISETP.NE.AND UP0, UPT, UR4, 0x2, UPT ;  /* 0x000000020400788c */ /* 0x000fc8000bf05270 */
[----:B------:R-:W-:Y:S02]  /*4ae0*/  USEL UR5, URZ, 0x1, UP0 ;  /* 0x00000001ff057887 */ /* 0x000fe40008000000 */
[----:B------:R-:W-:-:S04]  /*4af0*/  USEL UR21, UR4, URZ, UP0 ;  /* 0x000000ff04157287 */ /* 0x000fc80008000000 */
[----:B------:R-:W-:Y:S01]  /*4b00*/  LOP3.LUT R8, R8, UR5, RZ, 0x3c, !PT ;  /* 0x0000000508087c12 */ /* 0x000fe2000f8e3cff */
[----:B------:R-:W-:Y:S07]  /*4b10*/  @P2 BRA `(.L_x_86) ;  /* 0xfffffff800c82947 */ /* 0x000fee000383ffff */
[----:B------:R-:W2:Y:S01]  /*4b20*/  S2UR UR8, SR_CgaCtaId ;  /* 0x00000000000879c3 */ /* 0x000ea20000008800 */
[----:B------:R-:W-:Y:S01]  /*4b30*/  ELECT P0, URZ, PT ;  /* 0x0000000000ff782f */ /* 0x000fe20003800000 */
[----:B------:R-:W-:Y:S01]  /*4b40*/  HFMA2 R0, -RZ, RZ, 0, 5.9604644775390625e-08 ;  /* 0x00000001ff007431 */ /* 0x000fe200000001ff */
[----:B------:R-:W-:-:S05]  /*4b50*/  UMOV UR4, 0x40 ;  /* 0x0000004000047882 */ /* 0x000fca0000000000 */
[----:B------:R-:W-:Y:S01]  /*4b60*/  UVIRTCOUNT.DEALLOC.SMPOOL 0x80 ;  /* 0x000000800000784c */ /* 0x000fe20000000000 */
[----:B------:R-:W-:Y:S02]  /*4b70*/  UISETP.NE.AND UP0, UPT, UR31, URZ, UPT ;  /* 0x000000ff1f00728c */ /* 0x000fe4000bf05270 */
[----:B--2---:R-:W-:-:S09]  /*4b80*/  ULEA UR8, UR8, UR4, 0x18 ;  /* 0x0000000408087291 */ /* 0x004fd2000f8ec0ff */
[----:B------:R2:W-:Y:S01]  /*4b90*/  @P0 STS.U8 [UR8+0x1c], R0 ;  /* 0x00001c00ff000988 */ /* 0x0005e20008000008 */
[----:B------:R-:W-:Y:S05]  /*4ba0*/  BRA.U UP0, `(.L_x_87) ;  /* 0x0000000100587547 */ /* 0x000fea000b800000 */
[----:B------:R-:W-:Y:S01]  /*4bb0*/  UIADD3 UR5, UPT, UPT, UR17, 0x180, URZ ;  /* 0x0000018011057890 */ /* 0x000fe2000fffe0ff */
[----:B------:R-:W-:-:S03]  /*4bc0*/  SHF.L.U32 R2, R8, 0x1f, RZ ;  /* 0x0000001f08027819 */ /* 0x000fc600000006ff */
[----:B------:R-:W-:-:S09]  /*4bd0*/  ULEA UR4, UR21, UR5, 0x3 ;  /* 0x0000000515047291 */ /* 0x000fd2000f8e18ff */
[----:B------:R-:W1:Y:S02]  /*4be0*/  SYNCS.PHASECHK.TRANS64.TRYWAIT P0, [UR4], R2 ;  /* 0x00000002ff0075a7 */ /* 0x000e640008001104 */
[----:B-1----:R-:W-:Y:S05]  /*4bf0*/  @!P0 BRA `(.L_x_88) ;  /* 0x00000044004c8947 */ /* 0x002fea0003800000 */
.L_x_177:
[----:B------:R-:W-:-:S04]  /*4c00*/  UIADD3 UR4, UPT, UPT, UR21, 0x1, URZ ;  /* 0x0000000115047890 */ /* 0x000fc8000fffe0ff */
[----:B------:R-:W-:-:S04]  /*4c10*/  UISETP.NE.AND UP1, UPT, UR4, 0x2, UPT ;  /* 0x000000020400788c */ /* 0x000fc8000bf25270 */
[----:B---3--:R-:W-:Y:S02]  /*4c20*/  USEL UR6, URZ, 0x1, UP1 ;  /* 0x00000001ff067887 */ /* 0x008fe40008800000 */
[----:B------:R-:W-:-:S04]  /*4c30*/  USEL UR4, UR4, URZ, UP1 ;  /* 0x000000ff04047287 */ /* 0x000fc80008800000 */
[----:B------:R-:W-:Y:S01]  /*4c40*/  ULEA UR4, UR4, UR5, 0x3 ;  /* 0x0000000504047291 */ /* 0x000fe2000f8e18ff */
[----:B-1----:R-:W-:-:S04]  /*4c50*/  LOP3.LUT R2, R8, UR6, RZ, 0x3c, !PT ;  /* 0x0000000608027c12 */ /* 0x002fc8000f8e3cff */
[----:B------:R-:W-:Y:S01]  /*4c60*/  SHF.L.U32 R2, R2, 0x1f, RZ ;  /* 0x0000001f02027819 */ /* 0x000fe200000006ff */
[----:B--2---:R-:W-:-:S04]  /*4c70*/  IMAD.U32 R0, RZ, RZ, UR4 ;  /* 0x00000004ff007e24 */ /* 0x004fc8000f8e00ff */
[----:B------:R1:W2:Y:S03]  /*4c80*/  SYNCS.PHASECHK.TRANS64.TRYWAIT P0, [R0+URZ], R2 ;  /* 0x00000002000075a7 */ /* 0x0002a600080011ff */
[----:B--2---:R-:W-:Y:S05]  /*4c90*/  @!P0 NANOSLEEP.SYNCS 0x989680 ;  /* 0x009896800000895d */ /* 0x004fea0003900000 */
[----:B------:R-:W2:Y:S02]  /*4ca0*/  @!P0 SYNCS.PHASECHK.TRANS64 P0, [R0+URZ], R2 ;  /* 0x00000002000085a7 */ /* 0x000ea400080010ff */
[----:B--2---:R-:W-:Y:S05]  /*4cb0*/  @P0 BRA `(.L_x_89) ;  /* 0x0000000000200947 */ /* 0x004fea0003800000 */
.L_x_90:
[----:B--2---:R2:W3:Y:S02]  /*4cc0*/  SYNCS.PHASECHK.TRANS64.TRYWAIT P0, [R0+URZ], R2 ;  /* 0x00000002000075a7 */ /* 0x0044e400080011ff */
[----:B---3--:R-:W-:Y:S05]  /*4cd0*/  @!P0 NANOSLEEP.SYNCS 0x989680 ;  /* 0x009896800000895d */ /* 0x008fea0003900000 */
[----:B------:R-:W3:Y:S02]  /*4ce0*/  @!P0 SYNCS.PHASECHK.TRANS64 P0, [R0+URZ], R2 ;  /* 0x00000002000085a7 */ /* 0x000ee400080010ff */
[----:B---3--:R-:W-:Y:S05]  /*4cf0*/  @!P0 BRA `(.L_x_90) ;  /* 0xfffffffc00f08947 */ /* 0x008fea000383ffff */
[----:B------:R-:W-:Y:S05]  /*4d00*/  BRA `(.L_x_89) ;  /* 0x00000000000c7947 */ /* 0x000fea0003800000 */
.L_x_87:
[----:B------:R-:W-:-:S04]  /*4d10*/  UIADD3 UR4, UPT, UPT, UR17, 0x190, URZ ;  /* 0x0000019011047890 */ /* 0x000fc8000fffe0ff */
[----:B------:R-:W-:-:S09]  /*4d20*/  UPRMT UR4, UR30, 0x654, UR4 ;  /* 0x000006541e047896 */ /* 0x000fd20008000004 */
[----:B------:R-:W-:Y:S03]  /*4d30*/  SYNCS.ARRIVE.TRANS64.RED.A1T0 RZ, [UR4], RZ ;  /* 0x000000ffffff79a7 */ /* 0x000fe60008100404 */
.L_x_89:
[----:B-12---:R-:W-:Y:S01]  /*4d40*/  SHF.L.U32 R2, RZ, 0x1f, RZ ;  /* 0x0000001fff027819 */ /* 0x006fe200000006ff */
[----:B------:R-:W-:Y:S01]  /*4d50*/  UIADD3 UR4, UPT, UPT, UR17, 0x190, URZ ;  /* 0x0000019011047890 */ /* 0x000fe2000fffe0ff */
[----:B------:R-:W-:Y:S02]  /*4d60*/  PLOP3.LUT P0, PT, PT, PT, UP0, 0x80, 0x8 ;  /* 0x000000000008781c */ /* 0x000fe40003f0f008 */
[----:B----4-:R-:W1:Y:S02]  /*4d70*/  SYNCS.PHASECHK.TRANS64.TRYWAIT P1, [UR17+0x190], R2 ;  /* 0x00019002ff0075a7 */ /* 0x010e640008021111 */
[----:B-1----:R-:W-:Y:S09]  /*4d80*/  @!P1 BRA `(.L_x_91) ;  /* 0x0000004400009947 */ /* 0x002ff20003800000 */
.L_x_179:
[----:B------:R-:W-:Y:S01]  /*4d90*/  @!UP0 UPRMT UR4, UR30, 0x654, UR4 ;  /* 0x000006541e048896 */ /* 0x000fe20008000004 */
[----:B------:R-:W-:Y:S01]  /*4da0*/  LOP3.LUT R3, R3, 0xffff, RZ, 0xc0, !PT ;  /* 0x0000ffff03037812 */ /* 0x000fe200078ec0ff */
[----:B-1----:R-:W-:-:S03]  /*4db0*/  IMAD.MOV.U32 R2, RZ, RZ, 0xffff ;  /* 0x0000ffffff027424 */ /* 0x002fc600078e00ff */
[----:B------:R-:W-:-:S04]  /*4dc0*/  SHF.R.U32.HI R3, RZ, 0x5, R3 ;  /* 0x00000005ff037819 */ /* 0x000fc80000011603 */
[----:B------:R-:W-:Y:S01]  /*4dd0*/  @!P0 SYNCS.ARRIVE.TRANS64.RED.A1T0 RZ, [UR4], RZ ;  /* 0x000000ffffff89a7 */ /* 0x000fe20008100404 */
[----:B------:R-:W-:Y:S01]  /*4de0*/  NOP ;  /* 0x0000000000007918 */ /* 0x000fe20000000000 */
[----:B------:R-:W1:Y:S01]  /*4df0*/  LDS R0, [UR8+0x14] ;  /* 0x00001408ff007984 */ /* 0x000e620008000800 */
[----:B------:R-:W-:-:S04]  /*4e00*/  SHF.L.U32 R2, R2, R3, RZ ;  /* 0x0000000302027219 */ /* 0x000fc800000006ff */
[----:B-1----:R-:W-:-:S04]  /*4e10*/  LOP3.LUT R0, R0, R2, RZ, 0xc0, !PT ;  /* 0x0000000200007212 */ /* 0x002fc800078ec0ff */
[----:B------:R-:W-:Y:S01]  /*4e20*/  ISETP.NE.AND P0, PT, R0, R2, PT ;  /* 0x000000020000720c */ /* 0x000fe20003f05270 */
[----:B------:R-:W-:-:S05]  /*4e30*/  IMAD.MOV.U32 R0, RZ, RZ, 0x1 ;  /* 0x00000001ff007424 */ /* 0x000fca00078e00ff */
[----:B------:R-:W-:-:S07]  /*4e40*/  SHF.L.U32 R0, R0, R3, RZ ;  /* 0x0000000300007219 */ /* 0x000fce00000006ff */
[----:B------:R-:W-:Y:S05]  /*4e50*/  @P0 BRA `(.L_x_92) ;  /* 0x00000000005c0947 */ /* 0x000fea0003800000 */
[----:B------:R-:W1:Y:S02]  /*4e60*/  LDS R3, [UR8+0x18] ;  /* 0x00001808ff037984 */ /* 0x000e640008000800 */
[----:B-1----:R-:W-:-:S04]  /*4e70*/  LOP3.LUT R3, R3, R0, RZ, 0xc0, !PT ;  /* 0x0000000003037212 */ /* 0x002fc800078ec0ff */
[----:B------:R-:W-:-:S13]  /*4e80*/  ISETP.NE.AND P0, PT, R3, R0, PT ;  /* 0x000000000300720c */ /* 0x000fda0003f05270 */
[----:B------:R-:W-:Y:S05]  /*4e90*/  @P0 BRA `(.L_x_93) ;  /* 0x0000000000400947 */ /* 0x000fea0003800000 */
[----:B------:R-:W-:Y:S01]  /*4ea0*/  R2UR UR4, R2 ;  /* 0x00000000020472ca */ /* 0x000fe200000e0000 */
[----:B------:R-:W1:Y:S01]  /*4eb0*/  S2R R3, SR_LANEID ;  /* 0x0000000000037919 */ /* 0x000e620000000000 */
[----:B------:R-:W-:-:S04]  /*4ec0*/  LOP3.LUT R0, RZ, R0, RZ, 0x33, !PT ;  /* 0x00000000ff007212 */ /* 0x000fc800078e33ff */
[----:B---3--:R-:W2:Y:S07]  /*4ed0*/  REDUX UR6, R0 ;  /* 0x00000000000673c4 */ /* 0x008eae0000000000 */
[----:B------:R-:W-:-:S03]  /*4ee0*/  ULOP3.LUT UR5, URZ, UR4, URZ, 0x33, !UPT ;  /* 0x00000004ff057292 */ /* 0x000fc6000f8e33ff */
[----:B------:R-:W-:Y:S02]  /*4ef0*/  VOTEU.ANY UR4, UPT, PT ;  /* 0x0000000000047886 */ /* 0x000fe400038e0100 */
[----:B------:R-:W-:Y:S01]  /*4f00*/  UFLO.U32 UR4, UR4 ;  /* 0x00000004000472bd */ /* 0x000fe200080e0000 */
[----:B------:R-:W-:-:S04]  /*4f10*/  IMAD.U32 R2, RZ, RZ, UR5 ;  /* 0x00000005ff027e24 */ /* 0x000fc8000f8e00ff */
[----:B------:R-:W3:Y:S02]  /*4f20*/  REDUX UR7, R2 ;  /* 0x00000000020773c4 */ /* 0x000ee40000000000 */
[----:B------:R4:W-:Y:S01]  /*4f30*/  UTCATOMSWS.AND URZ, UR5 ;  /* 0x0000000500ff79e3 */ /* 0x0009e20008000000 */
[----:B--2---:R-:W-:Y:S01]  /*4f40*/  IMAD.U32 R0, RZ, RZ, UR6 ;  /* 0x00000006ff007e24 */ /* 0x004fe2000f8e00ff */
[----:B-1----:R-:W-:Y:S01]  /*4f50*/  ISETP.EQ.U32.AND P0, PT, R3, UR4, PT ;  /* 0x0000000403007c0c */ /* 0x002fe2000bf02070 */
[----:B---3--:R-:W-:-:S12]  /*4f60*/  IMAD.U32 R2, RZ, RZ, UR7 ;  /* 0x00000007ff027e24 */ /* 0x008fd8000f8e00ff */
[----:B------:R4:W-:Y:S04]  /*4f70*/  @P0 ATOMS.AND RZ, [UR8+0x14], R2 ;  /* 0x00001402ffff098c */ /* 0x0009e8000a800008 */
[----:B------:R4:W-:Y:S01]  /*4f80*/  @P0 ATOMS.AND RZ, [UR8+0x18], R0 ;  /* 0x00001800ffff098c */ /* 0x0009e2000a800008 */
[----:B------:R-:W-:Y:S05]  /*4f90*/  BRA `(.L_x_94) ;  /* 0x0000000000147947 */ /* 0x000fea0003800000 */
.L_x_93:
[----:B------:R-:W-:Y:S02]  /*4fa0*/  MOV R2, 0x4fc0 ;  /* 0x00004fc000027802 */ /* 0x000fe40000000f00 */
[----:B---3-5:R-:W-:Y:S05]  /*4fb0*/  CALL.REL.NOINC `($__internal_0_$__cuda_sm10x_tcgen05_guardrail_trap_col_being_dealloced_not_returned_by_alloc) ;  /* 0x0000004400187944 */ /* 0x028fea0003c00000 */
[----:B------:R-:W-:Y:S05]  /*4fc0*/  BRA `(.L_x_94) ;  /* 0x0000000000087947 */ /* 0x000fea0003800000 */
.L_x_92:
[----:B------:R-:W-:Y:S02]  /*4fd0*/  MOV R2, 0x4ff0 ;  /* 0x00004ff000027802 */ /* 0x000fe40000000f00 */
[----:B---3-5:R-:W-:Y:S05]  /*4fe0*/  CALL.REL.NOINC `($__internal_2_$__cuda_sm10x_tcgen05_guardrail_trap_unallocated_columns_being_dealloced) ;  /* 0x0000004400247944 */ /* 0x028fea0003c00000 */
.L_x_94:
[----:B------:R-:W-:Y:S01]  /*4ff0*/  NOP ;  /* 0x0000000000007918 */ /* 0x000fe20000000000 */
[----:B----4-:R-:W-:Y:S05]  /*5000*/  EXIT ;  /* 0x000000000000794d */ /* 0x010fea0003800000 */
.L_x_66:
[----:B------:R-:W-:-:S09]  /*5010*/  UISETP.NE.OR UP0, UPT, UR18, 0x3, !UP3 ;  /* 0x000000031200788c */ /* 0x000fd2000df05670 */
[----:B------:R-:W-:Y:S05]  /*5020*/  BRA.U UP0, `(.L_x_95) ;  /* 0x0000000d007c7547 */ /* 0x000fea000b800000 */
[----:B------:R-:W2:Y:S01]  /*5030*/  LDCU.64 UR4, c[0x0][0x988] ;  /* 0x00013100ff0477ac */ /* 0x000ea20008000a00 */
[----:B------:R-:W3:Y:S01]  /*5040*/  S2UR UR10, SR_CgaCtaId ;  /* 0x00000000000a79c3 */ /* 0x000ee20000008800 */
[----:B------:R-:W-:Y:S01]  /*5050*/  HFMA2 R10, -RZ, RZ, 0, 5.9604644775390625e-08 ;  /* 0x00000001ff0a7431 */ /* 0x000fe200000001ff */
[----:B------:R-:W-:Y:S01]  /*5060*/  MOV R9, RZ ;  /* 0x000000ff00097202 */ /* 0x000fe20000000f00 */
[----:B------:R-:W4:Y:S01]  /*5070*/  LDCU UR36, c[0x0][0x370] ;  /* 0x00006e00ff2477ac */ /* 0x000f220008000800 */
[----:B------:R-:W-:Y:S01]  /*5080*/  HFMA2 R2, -RZ, RZ, 0, 0.0078125 ;  /* 0x00002000ff027431 */ /* 0x000fe200000001ff */
[----:B------:R-:W4:Y:S03]  /*5090*/  LDCU.128 UR32, c[0x0][0xc10] ;  /* 0x00018200ff2077ac */ /* 0x000f260008000c00 */
[----:B------:R-:W1:Y:S01]  /*50a0*/  LDC.64 R12, c[0x0][0x348] ;  /* 0x0000d200ff0c7b82 */ /* 0x000e620000000a00 */
[----:B------:R-:W3:Y:S01]  /*50b0*/  LDCU UR29, c[0x0][0x374] ;  /* 0x00006e80ff1d77ac */ /* 0x000ee20008000800 */
[----:B------:R-:W3:Y:S01]  /*50c0*/  LDCU.64 UR30, c[0x0][0x990] ;  /* 0x00013200ff1e77ac */ /* 0x000ee20008000a00 */
[----:B------:R-:W3:Y:S01]  /*50d0*/  LDCU UR17, c[0x0][0xc0c] ;  /* 0x00018180ff1177ac */ /* 0x000ee20008000800 */
[----:B--2---:R-:W-:Y:S01]  /*50e0*/  UISETP.NE.U32.AND UP0, UPT, UR4, URZ, UPT ;  /* 0x000000ff0400728c */ /* 0x004fe2000bf05070 */
[----:B------:R-:W2:Y:S01]  /*50f0*/  LDCU UR43, c[0x0][0xc20] ;  /* 0x00018400ff2b77ac */ /* 0x000ea20008000800 */
[----:B------:R-:W2:Y:S01]  /*5100*/  LDCU UR4, c[0x0][0xc30] ;  /* 0x00018600ff0477ac */ /* 0x000ea20008000800 */
[----:B------:R-:W-:Y:S01]  /*5110*/  UMOV UR28, 0x400 ;  /* 0x00000400001c7882 */ /* 0x000fe20000000000 */
[----:B----4-:R-:W-:-:S02]  /*5120*/  UIMAD.WIDE.U32 UR6, UR36, UR32, URZ ;  /* 0x00000020240672a5 */ /* 0x010fc4000f8e00ff */
[----:B---3--:R-:W-:Y:S02]  /*5130*/  UIMAD.WIDE.U32 UR8, UR29, UR35, URZ ;  /* 0x000000231d0872a5 */ /* 0x008fe4000f8e00ff */
[----:B------:R-:W-:Y:S02]  /*5140*/  ULEA UR28, UR10, UR28, 0x18 ;  /* 0x0000001c0a1c7291 */ /* 0x000fe4000f8ec0ff */
[----:B------:R-:W-:Y:S02]  /*5150*/  UISETP.NE.U32.AND UP6, UPT, UR30, URZ, UPT ;  /* 0x000000ff1e00728c */ /* 0x000fe4000bfc5070 */
[----:B------:R-:W-:Y:S02]  /*5160*/  UIADD3 UR38, UPT, UPT, UR28, 0x140, URZ ;  /* 0x000001401c267890 */ /* 0x000fe4000fffe0ff */
[----:B------:R-:W-:Y:S02]  /*5170*/  UIADD3 UR37, UPT, UPT, UR28, 0x168, URZ ;  /* 0x000001681c257890 */ /* 0x000fe4000fffe0ff */
[----:B------:R-:W-:-:S02]  /*5180*/  UISETP.NE.AND.EX UP5, UPT, UR5, URZ, UPT, UP0 ;  /* 0x000000ff0500728c */ /* 0x000fc4000bfa5300 */
[----:B------:R-:W-:Y:S01]  /*5190*/  UISETP.NE.AND UP0, UPT, UR39, 0x1, UPT ;  /* 0x000000012700788c */ /* 0x000fe2000bf05270 */
[----:B------:R-:W-:Y:S01]  /*51a0*/  UMOV UR41, UR7 ;  /* 0x0000000700297c82 */ /* 0x000fe20008000000 */
[----:B------:R-:W-:Y:S01]  /*51b0*/  UMOV UR40, UR9 ;  /* 0x0000000900287c82 */ /* 0x000fe20008000000 */
[----:B------:R-:W-:Y:S02]  /*51c0*/  UISETP.NE.AND UP0, UPT, UR17, 0x1, UPT ;  /* 0x000000011100788c */ /* 0x000fe4000bf05270 */
[----:B------:R-:W-:Y:S02]  /*51d0*/  UPLOP3.LUT UP1, UPT, UPT, UPT, UPT, 0x40, 0x4 ;  /* 0x000000000004789c */ /* 0x000fe40003f2e870 */
[----:B------:R-:W-:Y:S01]  /*51e0*/  UISETP.GE.AND UP3, UPT, UR39, 0x1, UPT ;  /* 0x000000012700788c */ /* 0x000fe2000bf66270 */
[----:B------:R-:W3:Y:S01]  /*51f0*/  LDCU.64 UR18, c[0x0][0xc28] ;  /* 0x00018500ff1277ac */ /* 0x000ee20008000a00 */
[----:B------:R-:W-:Y:S02]  /*5200*/  UISETP.NE.AND.EX UP6, UPT, UR31, URZ, UPT, UP6 ;  /* 0x000000ff1f00728c */ /* 0x000fe4000bfc5360 */
[----:B------:R-:W-:-:S02]  /*5210*/  UPRMT UR38, UR10, 0x654, UR38 ;  /* 0x000006540a267896 */ /* 0x000fc40008000026 */
[----:B------:R-:W-:Y:S02]  /*5220*/  UPRMT UR37, URZ, 0x654, UR37 ;  /* 0x00000654ff257896 */ /* 0x000fe40008000025 */
[----:B------:R-:W-:Y:S02]  /*5230*/  USHF.R.U32.HI UR41, URZ, UR33, UR41 ;  /* 0x00000021ff297299 */ /* 0x000fe40008011629 */
[----:B--2---:R-:W-:Y:S02]  /*5240*/  USHF.R.U32.HI UR40, URZ, UR43, UR40 ;  /* 0x0000002bff287299 */ /* 0x004fe40008011628 */
[----:B------:R-:W-:Y:S02]  /*5250*/  UISETP.NE.AND UP0, UPT, UR34, 0x1, UPT ;  /* 0x000000012200788c */ /* 0x000fe4000bf05270 */
[----:B-1----:R-:W-:-:S11]  /*5260*/  UISETP.NE.AND UP4, UPT, UR4, 0x1, UPT ;  /* 0x000000010400788c */ /* 0x002fd6000bf85270 */
.L_x_103:
[----:B------:R-:W-:Y:S04]  /*5270*/  SHF.L.U32 R3, R9, 0x1f, RZ ;  /* 0x0000001f09037819 */ /* 0x000fe800000006ff */
[----:B-1----:R-:W1:Y:S02]  /*5280*/  SYNCS.PHASECHK.TRANS64.TRYWAIT P0, [UR28+0x160], R3 ;  /* 0x00016003ff0075a7 */ /* 0x002e64000800111c */
[----:B-1----:R-:W-:Y:S05]  /*5290*/  @!P0 BRA `(.L_x_96) ;  /* 0x0000003c00d48947 */ /* 0x002fea0003800000 */
.L_x_181:
[----:B------:R-:W2:Y:S01]  /*52a0*/  LDS.128 R4, [UR28+0x1a0] ;  /* 0x0001a01cff047984 */ /* 0x000ea20008000c00 */
[----:B------:R-:W-:Y:S01]  /*52b0*/  UISETP.GE.AND UP0, UPT, UR39, 0x1, UPT ;  /* 0x000000012700788c */ /* 0x000fe2000bf06270 */
[----:B------:R-:W-:Y:S01]  /*52c0*/  @!PT LDS RZ, [RZ] ;  /* 0x00000000fffff984 */ /* 0x000fe20000000800 */
[----:B------:R-:W-:Y:S01]  /*52d0*/  @!PT LDS RZ, [RZ] ;  /* 0x00000000fffff984 */ /* 0x000fe20000000800 */
[----:B------:R-:W-:Y:S01]  /*52e0*/  @!PT LDS RZ, [RZ] ;  /* 0x00000000fffff984 */ /* 0x000fe20000000800 */
[----:B------:R-:W-:Y:S01]  /*52f0*/  @!PT LDS RZ, [RZ] ;  /* 0x00000000fffff984 */ /* 0x000fe20000000800 */
[----:B------:R4:W-:Y:S06]  /*5300*/  MEMBAR.ALL.CTA ;  /* 0x0000000000007992 */ /* 0x0009ec0000008000 */
[----:B----4-:R-:W4:Y:S02]  /*5310*/  FENCE.VIEW.ASYNC.S ;  /* 0x00000000000073c6 */ /* 0x010f240000000000 */
[----:B----4-:R-:W-:Y:S01]  /*5320*/  SYNCS.ARRIVE.TRANS64.RED.A1T0 RZ, [UR37], RZ ;  /* 0x000000ffffff79a7 */ /* 0x010fe20008100425 */
[----:B--2---:R-:W-:Y:S11]  /*5330*/  LOP3.LUT P0, RZ, R6, 0x1, RZ, 0xc0, !PT ;  /* 0x0000000106ff7812 */ /* 0x004ff6000780c0ff */
[----:B------:R-:W-:Y:S02]  /*5340*/  @!UPT UIADD3 URZ, UPT, UPT, URZ, URZ, URZ ;  /* 0x000000fffffff290 */ /* 0x000fe4000fffe0ff */
[----:B------:R-:W-:Y:S01]  /*5350*/  VOTEU.ANY UP3, P0 ;  /* 0x0000000000ff7886 */ /* 0x000fe20000060100 */
[----:B------:R-:W-:Y:S11]  /*5360*/  PLOP3.LUT P1, PT, PT, PT, UP3, 0x80, 0x8 ;  /* 0x000000000008781c */ /* 0x000ff60003f2f038 */
[----:B------:R-:W-:Y:S02]  /*5370*/  @!UPT UIADD3 URZ, UPT, UPT, URZ, URZ, URZ ;  /* 0x000000fffffff290 */ /* 0x000fe4000fffe0ff */
[----:B-1----:R-:W-:Y:S02]  /*5380*/  @P1 MOV R3, R4 ;  /* 0x0000000400031202 */ /* 0x002fe40000000f00 */
[----:B------:R-:W-:Y:S02]  /*5390*/  @P1 LOP3.LUT R0, R5, 0xffff, RZ, 0xc0, !PT ;  /* 0x0000ffff05001812 */ /* 0x000fe400078ec0ff */
[----:B------:R-:W-:Y:S02]  /*53a0*/  @P1 R2UR UR5, R3 ;  /* 0x00000000030512ca */ /* 0x000fe400000e0000 */
[----:B------:R-:W-:Y:S11]  /*53b0*/  @P1 R2UR UR4, R0 ;  /* 0x00000000000412ca */ /* 0x000ff600000e0000 */
[----:B------:R-:W-:Y:S02]  /*53c0*/  @UP3 UMOV UR16, UR5 ;  /* 0x0000000500103c82 */ /* 0x000fe40008000000 */
[----:B------:R-:W-:Y:S01]  /*53d0*/  @UP3 UMOV UR15, UR4 ;  /* 0x00000004000f3c82 */ /* 0x000fe20008000000 */
[----:B------:R-:W-:Y:S05]  /*53e0*/  BRA.U !UP0, `(.L_x_97) ;  /* 0x0000000108c07547 */ /* 0x000fea000b800000 */
[----:B------:R-:W-:Y:S02]  /*53f0*/  UIMAD.WIDE.U32 UR8, UR15, UR35, URZ ;  /* 0x000000230f0872a5 */ /* 0x000fe4000f8e00ff */
[----:B------:R-:W-:Y:S02]  /*5400*/  UP2UR UR14, UPR, URZ, 0x4 ;  /* 0x00000004ff0e7883 */ /* 0x000fe40008000000 */
[----:B------:R-:W-:Y:S02]  /*5410*/  UISETP.NE.AND UP2, UPT, UR34, 0x1, UPT ;  /* 0x000000012200788c */ /* 0x000fe4000bf45270 */
[----:B------:R-:W-:Y:S02]  /*5420*/  UIMAD.WIDE.U32 UR10, UR16, UR32, URZ ;  /* 0x00000020100a72a5 */ /* 0x000fe4000f8e00ff */
[----:B------:R-:W-:Y:S02]  /*5430*/  USEL UR4, UR29, UR40, !UP2 ;  /* 0x000000281d047287 */ /* 0x000fe4000d000000 */
[----:B------:R-:W-:Y:S02]  /*5440*/  UISETP.NE.AND UP0, UPT, UR17, 0x1, UPT ;  /* 0x000000011100788c */ /* 0x000fe4000bf05270 */
[----:B------:R-:W-:Y:S02]  /*5450*/  UP2UR UR22, UPR, URZ, 0x2 ;  /* 0x00000002ff167883 */ /* 0x000fe40008000000 */
[----:B------:R-:W-:Y:S02]  /*5460*/  UISETP.NE.AND UP1, UPT, UR39, 0x1, UPT ;  /* 0x000000012700788c */ /* 0x000fe4000bf25270 */
[----:B---3--:R-:W-:Y:S02]  /*5470*/  UIMAD.WIDE.U32 UR12, UR4, UR18, URZ ;  /* 0x00000012040c72a5 */ /* 0x008fe4000f8e00ff */
[----:B------:R-:W-:Y:S01]  /*5480*/  USEL UR7, UR36, UR41, !UP0 ;  /* 0x0000002924077287 */ /* 0x000fe2000c000000 */
[----:B------:R-:W-:Y:S02]  /*5490*/  UMOV UR5, UR9 ;  /* 0x0000000900057c82 */ /* 0x000fe40008000000 */
[----:B------:R-:W-:Y:S02]  /*54a0*/  USHF.R.U32.HI UR6, URZ, UR43, UR5 ;  /* 0x0000002bff067299 */ /* 0x000fe40008011605 */
[----:B------:R-:W-:Y:S02]  /*54b0*/  UIMAD.WIDE.U32 UR20, UR7, UR18, URZ ;  /* 0x00000012071472a5 */ /* 0x000fe4000f8e00ff */
[----:B------:R-:W-:Y:S02]  /*54c0*/  USEL UR6, UR15, UR6, !UP2 ;  /* 0x000000060f067287 */ /* 0x000fe4000d000000 */
[----:B------:R-:W-:Y:S01]  /*54d0*/  UISETP.NE.AND UP2, UPT, UR14, URZ, UPT ;  /* 0x000000ff0e00728c */ /* 0x000fe2000bf45270 */
[----:B------:R-:W-:Y:S01]  /*54e0*/  UMOV UR5, UR11 ;  /* 0x0000000b00057c82 */ /* 0x000fe20008000000 */
[----:B------:R-:W-:Y:S02]  /*54f0*/  UIMAD.WIDE.U32 UR10, UR6, UR18, URZ ;  /* 0x00000012060a72a5 */ /* 0x000fe4000f8e00ff */
[----:B------:R-:W-:Y:S03]  /*5500*/  USHF.R.U32.HI UR8, URZ, UR33, UR5 ;  /* 0x00000021ff087299 */ /* 0x000fe60008011605 */
[----:B------:R-:W-:Y:S02]  /*5510*/  UMOV UR5, UR13 ;  /* 0x0000000d00057c82 */ /* 0x000fe40008000000 */
[----:B------:R-:W-:Y:S03]  /*5520*/  @UP1 USHF.R.U32.HI UR4, URZ, UR19, UR5 ;  /* 0x00000013ff041299 */ /* 0x000fe60008011605 */
[----:B------:R-:W-:Y:S01]  /*5530*/  UMOV UR5, UR21 ;  /* 0x0000001500057c82 */ /* 0x000fe20008000000 */
[----:B------:R-:W-:Y:S02]  /*5540*/  UIMAD UR4, UR39, UR4, URZ ;  /* 0x00000004270472a4 */ /* 0x000fe4000f8e02ff */
[----:B------:R-:W-:Y:S02]  /*5550*/  @UP1 USHF.R.U32.HI UR7, URZ, UR19, UR5 ;  /* 0x00000013ff071299 */ /* 0x000fe40008011605 */
[----:B------:R-:W-:Y:S02]  /*5560*/  USEL UR5, UR16, UR8, !UP0 ;  /* 0x0000000810057287 */ /* 0x000fe4000c000000 */
[----:B------:R-:W-:Y:S02]  /*5570*/  UIMAD UR8, UR39, UR7, URZ ;  /* 0x00000007270872a4 */ /* 0x000fe4000f8e02ff */
[----:B------:R-:W-:Y:S03]  /*5580*/  UISETP.GE.AND UP0, UPT, UR6, UR4, UPT ;  /* 0x000000040600728c */ /* 0x000fe6000bf06270 */
[----:B------:R-:W-:Y:S01]  /*5590*/  UMOV UR4, UR11 ;  /* 0x0000000b00047c82 */ /* 0x000fe20008000000 */
[----:B------:R-:W-:Y:S02]  /*55a0*/  UISETP.GE.OR UP0, UPT, UR5, UR8, UP0 ;  /* 0x000000080500728c */ /* 0x000fe40008706670 */
[----:B------:R-:W-:Y:S02]  /*55b0*/  USHF.R.U32.HI UR4, URZ, UR19, UR4 ;  /* 0x00000013ff047299 */ /* 0x000fe40008011604 */
[----:B------:R-:W-:Y:S02]  /*55c0*/  UIMAD.WIDE.U32 UR8, UR5, UR18, URZ ;  /* 0x00000012050872a5 */ /* 0x000fe4000f8e00ff */
[----:B------:R-:W-:Y:S04]  /*55d0*/  USEL UR10, UR6, UR4, !UP1 ;  /* 0x00000004060a7287 */ /* 0x000fe8000c800000 */
[----:B------:R-:W-:Y:S01]  /*55e0*/  UIADD3 UR11, UPT, UPT, -UR10, URZ, URZ ;  /* 0x000000ff0a0b7290 */ /* 0x000fe2000fffe1ff */
[----:B------:R-:W-:Y:S02]  /*55f0*/  @!UP0 UMOV UR4, UR9 ;  /* 0x0000000900048c82 */ /* 0x000fe40008000000 */
[----:B------:R-:W-:Y:S02]  /*5600*/  @!UP0 USHF.R.U32.HI UR4, URZ, UR19, UR4 ;  /* 0x00000013ff048299 */ /* 0x000fe40008011604 */
[----:B------:R-:W-:Y:S02]  /*5610*/  UIMAD UR8, UR39, UR11, UR6 ;  /* 0x0000000b270872a4 */ /* 0x000fe4000f8e0206 */
[----:B------:R-:W-:Y:S02]  /*5620*/  @!UP0 USEL UR4, UR5, UR4, !UP1 ;  /* 0x0000000405048287 */ /* 0x000fe4000c800000 */
[----:B------:R-:W-:Y:S02]  /*5630*/  UISETP.NE.AND UP1, UPT, UR22, URZ, UPT ;  /* 0x000000ff1600728c */ /* 0x000fe4000bf25270 */
[----:B------:R-:W-:Y:S02]  /*5640*/  @!UP0 UIMAD UR8, UR7, UR8, UR4 ;  /* 0x00000008070882a4 */ /* 0x000fe4000f8e0204 */
[----:B------:R-:W-:Y:S02]  /*5650*/  @!UP0 UIADD3 UR9, UPT, UPT, UR10, -UR4, URZ ;  /* 0x800000040a098290 */ /* 0x000fe4000fffe0ff */
[----:B------:R-:W-:Y:S02]  /*5660*/  UIADD3 UR4, UPT, UPT, -UR5, URZ, URZ ;  /* 0x000000ff05047290 */ /* 0x000fe4000fffe1ff */
[----:B------:R-:W-:Y:S02]  /*5670*/  UIADD3 UR7, UPT, UPT, -UR6, URZ, URZ ;  /* 0x000000ff06077290 */ /* 0x000fe4000fffe1ff */
[----:B------:R-:W-:Y:S02]  /*5680*/  @!UP0 UIMAD UR6, UR9, UR39, UR5 ;  /* 0x00000027090682a4 */ /* 0x000fe4000f8e0205 */
[----:B------:R-:W-:Y:S02]  /*5690*/  UIMAD UR16, UR17, UR4, UR16 ;  /* 0x00000004111072a4 */ /* 0x000fe4000f8e0210 */
[----:B------:R-:W-:Y:S01]  /*56a0*/  UIMAD UR15, UR34, UR7, UR15 ;  /* 0x00000007220f72a4 */ /* 0x000fe2000f8e020f */
[----:B------:R-:W-:Y:S02]  /*56b0*/  @!UP0 UMOV UR5, UR8 ;  /* 0x0000000800058c82 */ /* 0x000fe40008000000 */
[----:B------:R-:W-:Y:S02]  /*56c0*/  UIMAD UR16, UR5, UR17, UR16 ;  /* 0x00000011051072a4 */ /* 0x000fe4000f8e0210 */
[----:B------:R-:W-:Y:S11]  /*56d0*/  UIMAD UR15, UR6, UR34, UR15 ;  /* 0x00000022060f72a4 */ /* 0x000ff6000f8e020f */
[----:B------:R-:W-:Y:S01]  /*56e0*/  @!UPT UIADD3 URZ, UPT, UPT, URZ, URZ, URZ ;  /* 0x000000fffffff290 */ /* 0x000fe2000fffe0ff */
.L_x_97:
[----:B------:R-:W1:Y:S01]  /*56f0*/  @!UP4 LDCU.128 UR8, c[0x0][0xc10] ;  /* 0x00018200ff08c7ac */ /* 0x000e620008000c00 */
[----:B------:R-:W-:Y:S02]  /*5700*/  ISETP.NE.U32.AND P2, PT, RZ, UR30, PT ;  /* 0x0000001eff007c0c */ /* 0x000fe4000bf45070 */
[----:B------:R-:W-:Y:S02]  /*5710*/  SHF.L.U32 R3, R10, 0x1f, RZ ;  /* 0x0000001f0a037819 */ /* 0x000fe400000006ff */
[----:B------:R-:W-:Y:S01]  /*5720*/  ISETP.NE.AND.EX P2, PT, RZ, UR31, PT, P2 ;  /* 0x0000001fff007c0c */ /* 0x000fe2000bf45320 */
[----:B------:R-:W2:Y:S01]  /*5730*/  @!UP4 LDCU UR5, c[0x0][0xc0c] ;  /* 0x00018180ff05c7ac */ /* 0x000ea20008000800 */
[----:B-1----:R-:W-:Y:S07]  /*5740*/  UIMAD.WIDE.U32 UR6, UR16, UR8, URZ ;  /* 0x00000008100672a5 */ /* 0x002fee000f8e00ff */
[----:B------:R-:W-:Y:S01]  /*5750*/  @!UP4 UMOV UR4, UR7 ;  /* 0x000000070004cc82 */ /* 0x000fe20008000000 */
[----:B--2---:R-:W-:Y:S02]  /*5760*/  @!UP4 UISETP.NE.AND UP0, UPT, UR5, 0x1, UPT ;  /* 0x000000010500c88c */ /* 0x004fe4000bf05270 */
[----:B------:R-:W-:Y:S02]  /*5770*/  @!UP4 USHF.R.U32.HI UR4, URZ, UR9, UR4 ;  /* 0x00000009ff04c299 */ /* 0x000fe40008011604 */
[----:B------:R-:W-:Y:S02]  /*5780*/  UIMAD.WIDE.U32 UR6, UR15, UR11, URZ ;  /* 0x0000000b0f0672a5 */ /* 0x000fe4000f8e00ff */
[----:B------:R-:W-:Y:S02]  /*5790*/  @!UP4 USEL UR8, UR16, UR4, !UP0 ;  /* 0x000000041008c287 */ /* 0x000fe4000c000000 */
[----:B------:R-:W-:Y:S03]  /*57a0*/  @!UP4 UISETP.NE.AND UP0, UPT, UR10, 0x1, UPT ;  /* 0x000000010a00c88c */ /* 0x000fe6000bf05270 */
[----:B------:R-:W-:Y:S02]  /*57b0*/  @!UP4 UMOV UR6, UR7 ;  /* 0x000000070006cc82 */ /* 0x000fe40008000000 */
[----:B------:R-:W1:Y:S02]  /*57c0*/  @!UP4 LDCU UR4, c[0x0][0xc20] ;  /* 0x00018400ff04c7ac */ /* 0x000e640008000800 */
[----:B-1----:R-:W-:Y:S04]  /*57d0*/  @!UP4 USHF.R.U32.HI UR6, URZ, UR4, UR6 ;  /* 0x00000004ff06c299 */ /* 0x002fe80008011606 */
[----:B------:R-:W-:Y:S04]  /*57e0*/  @!UP4 USEL UR6, UR15, UR6, !UP0 ;  /* 0x000000060f06c287 */ /* 0x000fe8000c000000 */
[----:B------:R-:W-:Y:S02]  /*57f0*/  @!UP4 UIADD3 UR4, UPT, UPT, -UR8, UR6, URZ ;  /* 0x000000060804c290 */ /* 0x000fe4000fffe1ff */
[----:B------:R-:W-:Y:S02]  /*5800*/  @!UP4 UIADD3 UR6, UPT, UPT, UR8, -UR6, URZ ;  /* 0x800000060806c290 */ /* 0x000fe4000fffe0ff */
[----:B------:R-:W-:Y:S02]  /*5810*/  @!UP4 UIMAD UR16, UR4, UR5, UR16 ;  /* 0x000000050410c2a4 */ /* 0x000fe4000f8e0210 */
[----:B------:R-:W-:Y:S01]  /*5820*/  @!UP4 UIMAD UR15, UR6, UR10, UR15 ;  /* 0x0000000a060fc2a4 */ /* 0x000fe2000f8e020f */
[----:B------:R-:W-:Y:S11]  /*5830*/  BRA.U UP1, `(.L_x_98) ;  /* 0x0000000101107547 */ /* 0x000ff6000b800000 */
[----:B------:R-:W-:Y:S04]  /*5840*/  MOV R8, UR42 ;  /* 0x0000002a00087c02 */ /* 0x000fe80008000f00 */
[----:B------:R-:W-:Y:S04]  /*5850*/  SHF.L.U32 R8, R8, 0x1f, RZ ;  /* 0x0000001f08087819 */ /* 0x000fe800000006ff */
[----:B------:R-:W1:Y:S02]  /*5860*/  SYNCS.PHASECHK.TRANS64.TRYWAIT P0, [UR28+0x158], R8 ;  /* 0x00015808ff0075a7 */ /* 0x000e64000800111c */
[----:B-1----:R-:W-:Y:S05]  /*5870*/  @!P0 BRA `(.L_x_99) ;  /* 0x0000003800748947 */ /* 0x002fea0003800000 */
.L_x_98:
[----:B------:R-:W-:Y:S05]  /*5880*/  BRA.U !UP6, `(.L_x_100) ;  /* 0x000000010e387547 */ /* 0x000fea000b800000 */
[----:B------:R-:W-:Y:S01]  /*5890*/  UPLOP3.LUT UP2, UPT, UPT, UPT, UP5, 0x80, 0x8 ;  /* 0x000000000008789c */ /* 0x000fe20003f4f050 */
[----:B-1----:R-:W-:Y:S01]  /*58a0*/  HFMA2 R0, -RZ, RZ, 0, 5.9604644775390625e-08 ;  /* 0x00000001ff007431 */ /* 0x002fe200000001ff */
[----:B------:R-:W1:Y:S01]  /*58b0*/  LDCU.64 UR8, c[0x0][0x358] ;  /* 0x00006b00ff0877ac */ /* 0x000e620008000a00 */
[----:B------:R-:W-:Y:S03]  /*58c0*/  IMAD.MOV.U32 R145, RZ, RZ, 0x1 ;  /* 0x00000001ff917424 */ /* 0x000fe600078e00ff */
[----:B------:R-:W-:Y:S05]  /*58d0*/  PLOP3.LUT P0, PT, PT, PT, UP2, 0x80, 0x8 ;  /* 0x000000000008781c */ /* 0x000fea0003f0f028 */
[----:B------:R-:W2:Y:S01]  /*58e0*/  @UP2 LDCU.64 UR4, c[0x0][0x988] ;  /* 0x00013100ff0427ac */ /* 0x000ea20008000a00 */
[----:B------:R-:W-:Y:S07]  /*58f0*/  @UP2 UIMAD UR6, UR45, UR30, URZ ;  /* 0x0000001e2d0622a4 */ /* 0x000fee000f8e02ff */
[----:B------:R-:W-:Y:S01]  /*5900*/  @!P0 PRMT R145, R0, 0x7610, R145 ;  /* 0x0000761000918816 */ /* 0x000fe20000000091 */
[----:B--2---:R-:W-:Y:S06]  /*5910*/  @UP2 UIMAD.WIDE UR4, UR6, 0x4, UR4 ;  /* 0x00000004060428a5 */ /* 0x004fec000f8e0204 */
[----:B------:R-:W-:Y:S01]  /*5920*/  IMAD.U32 R14, RZ, RZ, UR4 ;  /* 0x00000004ff0e7e24 */ /* 0x000fe2000f8e00ff */
[----:B------:R-:W-:Y:S04]  /*5930*/  MOV R15, UR5 ;  /* 0x00000005000f7c02 */ /* 0x000fe80008000f00 */
[----:B------:R-:W2:Y:S01]  /*5940*/  @!UP2 LDCU UR4, c[0x0][0x980] ;  /* 0x00013000ff04a7ac */ /* 0x000ea20008000800 */
[----:B-1---5:R4:W5:Y:S02]  /*5950*/  @P0 LDG.E R71, desc[UR8][R14.64] ;  /* 0x000000080e470981 */ /* 0x022964000c1e1900 */
[----:B--2-4-:R-:W-:Y:S07]  /*5960*/  @!P0 IMAD.U32 R71, RZ, RZ, UR4 ;  /* 0x00000004ff478e24 */ /* 0x014fee000f8e00ff */
.L_x_100:
[----:B-----5:R-:W-:Y:S01]  /*5970*/  @!P2 FSETP.EQ.AND P0, PT, R71, RZ, PT ;  /* 0x000000ff4700a20b */ /* 0x020fe20003f02000 */
[----:B------:R-:W-:Y:S01]  /*5980*/  @!UPT UIADD3 URZ, UPT, UPT, URZ, URZ, URZ ;  /* 0x000000fffffff290 */ /* 0x000fe2000fffe0ff */
[----:B------:R-:W-:Y:S11]  /*5990*/  @!P2 BRA `(.L_x_101) ;  /* 0x000000000014a947 */ /* 0x000ff60003800000 */
[----:B------:R-:W-:Y:S02]  /*59a0*/  LOP3.LUT P2, RZ, R145, 0xff, RZ, 0xc0, !PT ;  /* 0x000000ff91ff7812 */ /* 0x000fe4000784c0ff */
[----:B------:R-:W-:Y:S04]  /*59b0*/  PLOP3.LUT P0, PT, PT, PT, UP2, 0x80, 0x8 ;  /* 0x000000000008781c */ /* 0x000fe80003f0f028 */
[----:B------:R-:W-:Y:S07]  /*59c0*/  PLOP3.LUT P0, PT, P0, PT, PT, 0x8, 0x80 ;  /* 0x000000000080781c */ /* 0x000fee000070e170 */
[----:B------:R-:W-:Y:S11]  /*59d0*/  @P2 FSETP.EQ.AND P0, PT, R71, RZ, PT ;  /* 0x000000ff4700220b */ /* 0x000ff60003f02000 */
[----:B------:R-:W-:Y:S02]  /*59e0*/  @!UPT UIADD3 URZ, UPT, UPT, URZ, URZ, URZ ;  /* 0x000000fffffff290 */ /* 0x000fe4000fffe0ff */
.L_x_101:
[----:B------:R-:W2:Y:S01]  /*59f0*/  SYNCS.PHASECHK.TRANS64.TRYWAIT P2, [UR28+0x148], R3 ;  /* 0x00014803ff0075a7 */ /* 0x000ea2000804111c */
[----:B------:R-:W-:Y:S04]  /*5a00*/  @P1 SHF.R.U32.HI R4, RZ, 0x10, R5 ;  /* 0x00000010ff041819 */ /* 0x000fe80000011605 */
[----:B------:R-:W-:Y:S02]  /*5a10*/  @P1 R2UR UR45, R4 ;  /* 0x00000000042d12ca */ /* 0x000fe400000e0000 */
[----:B------:R-:W-:Y:S01]  /*5a20*/  ELECT P1, URZ, PT ;  /* 0x0000000000ff782f */ /* 0x000fe20003820000 */
[----:B------:R-:W-:Y:S01]  /*5a30*/  @!UPT UIADD3 URZ, UPT, UPT, URZ, URZ, URZ ;  /* 0x000000fffffff290 */ /* 0x000fe2000fffe0ff */
[----:B--2---:R-:W-:Y:S11]  /*5a40*/  @!P2 BRA `(.L_x_102) ;  /* 0x000000380018a947 */ /* 0x004ff60003800000 */
.L_x_184:
[----:B------:R-:W-:Y:S02]  /*5a50*/  PLOP3.LUT P1, PT, P0, P1, PT, 0xf2, 0x2f ;  /* 0x00000000002f781c */ /* 0x000fe40000723e72 */
[----:B------:R-:W-:Y:S02]  /*5a60*/  R2UR UR7, R147 ;  /* 0x00000000930772ca */ /* 0x000fe400000e0000 */
[----:B------:R-:W-:Y:S02]  /*5a70*/  LOP3.LUT R10, R10, 0x1, RZ, 0x3c, !PT ;  /* 0x000000010a0a7812 */ /* 0x000fe400078e3cff */
[----:B------:R-:W-:Y:S07]  /*5a80*/  LOP3.LUT R9, R9, 0x1, RZ, 0x3c, !PT ;  /* 0x0000000109097812 */ /* 0x000fee00078e3cff */
[----:B------:R-:W-:Y:S01]  /*5a90*/  VOTEU.ALL UP0, P1 ;  /* 0x0000000000ff7886 */ /* 0x000fe20000800000 */
[----:B-1----:R-:W-:Y:S01]  /*5aa0*/  @!P1 IADD3 R3, P0, PT, R12, 0x680, RZ ;  /* 0x000006800c039810 */ /* 0x002fe20007f1e0ff */
[----:B------:R-:W-:Y:S03]  /*5ab0*/  @!P1 IMAD.MOV.U32 R0, RZ, 0x20, RZ ;  /* 0x00000020ff009824 */ /* 0x000fe600078e00ff */
[----:B------:R-:W1:Y:S01]  /*5ac0*/  @!UP0 LDCU.128 UR24, c[0x0][0xa80] ;  /* 0x00015000ff1887ac */ /* 0x000e620008000c00 */
[----:B------:R-:W-:Y:S01]  /*5ad0*/  @!P1 IMAD.MOV.U32 R0, RZ, 0x400, R0 ;  /* 0x00000400ff009824 */ /* 0x000fe200078e0000 */
[----:B------:R-:W2:Y:S01]  /*5ae0*/  @!UP0 LDCU.128 UR20, c[0x0][0xa90] ;  /* 0x00015200ff1487ac */ /* 0x000ea20008000c00 */
[----:B------:R-:W4:Y:S01]  /*5af0*/  @!UP0 LDCU UR6, c[0x0][0xaa0] ;  /* 0x00015400ff0687ac */ /* 0x000f220008000800 */
[----:B------:R-:W-:Y:S02]  /*5b00*/  @!UP0 USHF.L.U32 UR11, UR49, 0x7, URZ ;  /* 0x00000007310b8899 */ /* 0x000fe400080006ff */
[----:B-1----:R-:W-:Y:S02]  /*5b10*/  @!UP0 UISETP.NE.AND UP1, UPT, UR24, 0x1, UPT ;  /* 0x000000011800888c */ /* 0x002fe4000bf25270 */
[----:B------:R-:W-:Y:S02]  /*5b20*/  UIMAD.WIDE.U32 UR4, UR11, UR25, URZ ;  /* 0x000000190b0472a5 */ /* 0x000fe4000f8e00ff */
[----:B------:R-:W-:Y:S02]  /*5b30*/  @!UP0 USHF.L.U32 UR10, UR51, 0x6, URZ ;  /* 0x00000006330a8899 */ /* 0x000fe400080006ff */
[----:B------:R-:W-:Y:S02]  /*5b40*/  @!UP0 UIADD3 UR8, UPT, UPT, UR28, 0x200, URZ ;  /* 0x000002001c088890 */ /* 0x000fe4000fffe0ff */
[----:B------:R-:W-:Y:S02]  /*5b50*/  @!UP0 UIADD3 UR9, UPT, UPT, UR28, 0x140, URZ ;  /* 0x000001401c098890 */ /* 0x000fe4000fffe0ff */
[----:B------:R-:W-:Y:S02]  /*5b60*/  UIADD3 UR51, UPT, UPT, UR15, UR7, URZ ;  /* 0x000000070f337290 */ /* 0x000fe4000fffe0ff */
[----:B------:R-:W-:Y:S01]  /*5b70*/  UIADD3 UR49, UPT, UPT, UR16, UR63, URZ ;  /* 0x0000003f10317290 */ /* 0x000fe2000fffe0ff */
[----:B------:R-:W-:Y:S02]  /*5b80*/  @!UP0 UMOV UR4, UR5 ;  /* 0x0000000500048c82 */ /* 0x000fe40008000000 */
[----:B------:R-:W-:Y:S04]  /*5b90*/  @!UP0 USHF.R.U32.HI UR4, URZ, UR26, UR4 ;  /* 0x0000001aff048299 */ /* 0x000fe80008011604 */
[----:B------:R-:W-:Y:S02]  /*5ba0*/  @!UP0 USEL UR12, UR11, UR4, !UP1 ;  /* 0x000000040b0c8287 */ /* 0x000fe4000c800000 */
[----:B------:R-:W-:Y:S02]  /*5bb0*/  @!UP0 UISETP.NE.AND UP1, UPT, UR27, 0x1, UPT ;  /* 0x000000011b00888c */ /* 0x000fe4000bf25270 */
[----:B--2---:R-:W-:Y:S07]  /*5bc0*/  UIMAD.WIDE.U32 UR4, UR12, UR20, URZ ;  /* 0x000000140c0472a5 */ /* 0x004fee000f8e00ff */
[----:B------:R-:W-:Y:S02]  /*5bd0*/  @!UP0 UMOV UR4, UR5 ;  /* 0x0000000500048c82 */ /* 0x000fe40008000000 */
[----:B------:R-:W-:Y:S04]  /*5be0*/  @!UP0 USHF.R.U32.HI UR4, URZ, UR21, UR4 ;  /* 0x00000015ff048299 */ /* 0x000fe80008011604 */
[----:B------:R-:W-:Y:S02]  /*5bf0*/  @!UP0 USEL UR13, UR12, UR4, !UP1 ;  /* 0x000000040c0d8287 */ /* 0x000fe4000c800000 */
[----:B------:R-:W-:Y:S02]  /*5c00*/  @!UP0 UISETP.NE.AND UP1, UPT, UR22, 0x1, UPT ;  /* 0x000000011600888c */ /* 0x000fe4000bf25270 */
[----:B------:R-:W-:Y:S07]  /*5c10*/  UIMAD.WIDE.U32 UR4, UR13, UR23, URZ ;  /* 0x000000170d0472a5 */ /* 0x000fee000f8e00ff */
[----:B------:R-:W-:Y:S02]  /*5c20*/  @!UP0 UMOV UR4, UR5 ;  /* 0x0000000500048c82 */ /* 0x000fe40008000000 */
[----:B----4-:R-:W-:Y:S01]  /*5c30*/  @!UP0 USHF.R.U32.HI UR4, URZ, UR6, UR4 ;  /* 0x00000006ff048299 */ /* 0x010fe20008011604 */
[----:B------:R-:W-:Y:S01]  /*5c40*/  @!P1 R2UR UR6, R0 ;  /* 0x00000000000692ca */ /* 0x000fe200000e0000 */
[----:B------:R-:W-:Y:S02]  /*5c50*/  @!P1 IMAD.X R0, RZ, RZ, R13, P0 ;  /* 0x000000ffff009224 */ /* 0x000fe400000e060d */
[----:B------:R-:W-:Y:S02]  /*5c60*/  @!UP0 USEL UR14, UR13, UR4, !UP1 ;  /* 0x000000040d0e8287 */ /* 0x000fe4000c800000 */
[----:B------:R-:W-:Y:S02]  /*5c70*/  @!UP0 UIADD3 UR4, UPT, UPT, -UR12, URZ, URZ ;  /* 0x000000ff0c048290 */ /* 0x000fe4000fffe1ff */
[----:B------:R-:W-:Y:S02]  /*5c80*/  @!UP0 UIADD3 UR5, UPT, UPT, -UR14, URZ, URZ ;  /* 0x000000ff0e058290 */ /* 0x000fe4000fffe1ff */
[----:B------:R-:W-:Y:S02]  /*5c90*/  @!UP0 UIMAD UR11, UR24, UR4, UR11 ;  /* 0x00000004180b82a4 */ /* 0x000fe4000f8e020b */
[----:B------:R-:W-:Y:S02]  /*5ca0*/  @!UP0 UIADD3 UR4, UPT, UPT, -UR13, URZ, URZ ;  /* 0x000000ff0d048290 */ /* 0x000fe4000fffe1ff */
[----:B------:R-:W-:Y:S01]  /*5cb0*/  @!UP0 UIMAD UR13, UR22, UR5, UR13 ;  /* 0x00000005160d82a4 */ /* 0x000fe2000f8e020d */
[----:B------:R-:W-:Y:S01]  /*5cc0*/  @!P1 R2UR UR5, R3 ;  /* 0x00000000030592ca */ /* 0x000fe200000e0000 */
[----:B------:R-:W-:Y:S02]  /*5cd0*/  @!UP0 UIMAD UR12, UR27, UR4, UR12 ;  /* 0x000000041b0c82a4 */ /* 0x000fe4000f8e020c */
[----:B------:R-:W-:Y:S01]  /*5ce0*/  @!UP0 UPRMT UR6, UR6, 0x5410, URZ ;  /* 0x0000541006068896 */ /* 0x000fe200080000ff */
[----:B------:R-:W-:Y:S01]  /*5cf0*/  @!P1 R2UR UR4, R0 ;  /* 0x00000000000492ca */ /* 0x000fe200000e0000 */
[----:B------:R-:W-:Y:S01]  /*5d00*/  VOTEU.ALL UP0, P1 ;  /* 0x0000000000ff7886 */ /* 0x000fe20000800000 */
[----:B------:R-:W-:Y:S07]  /*5d10*/  UPLOP3.LUT UP1, UPT, UPT, UPT, UPT, 0x80, 0x8 ;  /* 0x000000000008789c */ /* 0x000fee0003f2f070 */
[----:B------:R-:W-:Y:S04]  /*5d20*/  IMAD.U32 R4, RZ, RZ, UR5 ;  /* 0x00000005ff047e24 */ /* 0x000fe8000f8e00ff */
[----:B------:R-:W-:Y:S01]  /*5d30*/  IMAD.U32 R5, RZ, RZ, UR4 ;  /* 0x00000004ff057e24 */ /* 0x000fe2000f8e00ff */
[----:B------:R-:W-:Y:S04]  /*5d40*/  @!P1 R2UR UR4, R4 ;  /* 0x00000000040492ca */ /* 0x000fe800000e0000 */
[----:B------:R-:W-:Y:S11]  /*5d50*/  @!P1 R2UR UR5, R5 ;  /* 0x00000000050592ca */ /* 0x000ff600000e0000 */
[----:B------:R-:W-:Y:S02]  /*5d60*/  @!UPT UIADD3 URZ, UPT, UPT, URZ, URZ, URZ ;  /* 0x000000fffffff290 */ /* 0x000fe4000fffe0ff */
[----:B------:R1:W-:Y:S01]  /*5d70*/  @!UP0 UTMALDG.5D.IM2COL [UR8], [UR4], UR6 ;  /* 0x00000008040083b4 */ /* 0x0003e20008060006 */
[----:B------:R1:W-:Y:S01]  /*5d80*/  @!P1 SYNCS.ARRIVE.TRANS64.RED.A0TR RZ, [UR28+0x140], R2 ;  /* 0x00014002ffff99a7 */ /* 0x0003e2000830041c */
[----:B------:R-:W-:Y:S01]  /*5d90*/  SYNCS.ARRIVE.TRANS64.RED.A1T0 RZ, [UR38], RZ ;  /* 0x000000ffffff79a7 */ /* 0x000fe20008100426 */
[----:B------:R-:W-:Y:S05]  /*5da0*/  BRA.U UP3, `(.L_x_103) ;  /* 0xfffffff503307547 */ /* 0x000fea000b83ffff */
[----:B------:R-:W-:Y:S07]  /*5db0*/  MOV R0, UR28 ;  /* 0x0000001c00007c02 */ /* 0x000fee0008000f00 */
.L_x_104:
[----:B-1----:R-:W-:-:S04]  /*5dc0*/  SHF.L.U32 R2, R10, 0x1f, RZ ;  /* 0x0000001f0a027819 */ /* 0x002fc800000006ff */
[----:B------:R1:W2:Y:S03]  /*5dd0*/  SYNCS.PHASECHK.TRANS64.TRYWAIT P0, [R0+URZ+0x148], R2 ;  /* 0x00014802000075a7 */ /* 0x0002a600080011ff */
[----:B--2---:R-:W-:Y:S05]  /*5de0*/  @!P0 NANOSLEEP.SYNCS 0x989680 ;  /* 0x009896800000895d */ /* 0x004fea0003900000 */
[----:B------:R-:W2:Y:S02]  /*5df0*/  @!P0 SYNCS.PHASECHK.TRANS64 P0, [R0+URZ+0x148], R2 ;  /* 0x00014802000085a7 */ /* 0x000ea400080010ff */
[----:B--23--:R-:W-:Y:S05]  /*5e00*/  @P0 EXIT ;  /* 0x000000000000094d */ /* 0x00cfea0003800000 */
[----:B------:R-:W-:Y:S05]  /*5e10*/  BRA `(.L_x_104) ;  /* 0xfffffffc00e87947 */ /* 0x000fea000383ffff */
.L_x_95:
[----:B------:R-:W-:-:S06]  /*5e20*/  UISETP.GE.AND UP0, UPT, UR18, 0x4, UPT ;  /* 0x000000041200788c */ /* 0x000fcc000bf06270 */
[----:B------:R-:W-:-:S13]  /*5e30*/  PLOP3.LUT P0, PT, PT, PT, UP0, 0x80, 0x8 ;  /* 0x000000000008781c */ /* 0x000fda0003f0f008 */
[----:B-1----:R-:W-:Y:S05]  /*5e40*/  @!P0 EXIT ;  /* 0x000000000000894d */ /* 0x002fea0003800000 */
[----:B------:R-:W1:Y:S08]  /*5e50*/  S2UR UR4, SR_CgaCtaId ;  /* 0x00000000000479c3 */ /* 0x000e700000008800 */
[----:B------:R-:W-:Y:S01]  /*5e60*/  BAR.SYNC.DEFER_BLOCKING 0x6, 0xa0 ;  /* 0x0182800000007b1d */ /* 0x000fe20000010000 */
[C---:B------:R-:W-:Y:S01]  /*5e70*/  IMAD.SHL.U32 R4, R131.reuse, 0x40, RZ ;  /* 0x0000004083047824 */ /* 0x040fe200078e00ff */
[----:B------:R-:W-:Y:S01]  /*5e80*/  CS2R R140, SRZ ;  /* 0x00000000008c7805 */ /* 0x000fe2000001ff00 */
[----:B------:R-:W-:-:S02]  /*5e90*/  IMAD.SHL.U32 R144, R131, 0x8, RZ ;  /* 0x0000000883907824 */ /* 0x000fc400078e00ff */
[C---:B------:R-:W-:Y:S01]  /*5ea0*/  IMAD.SHL.U32 R149, R131.reuse, 0x10, RZ ;  /* 0x0000001083957824 */ /* 0x040fe200078e00ff */
[----:B------:R-:W-:Y:S01]  /*5eb0*/  UMOV UR44, 0x400 ;  /* 0x00000400002c7882 */ /* 0x000fe20000000000 */
[----:B------:R-:W-:Y:S01]  /*5ec0*/  LOP3.LUT R5, R4, 0x180, RZ, 0xc0, !PT ;  /* 0x0000018004057812 */ /* 0x000fe200078ec0ff */
[----:B------:R-:W2:Y:S01]  /*5ed0*/  LDC.64 R136, c[0x0][0x988] ;  /* 0x00026200ff887b82 */ /* 0x000ea20000000a00 */
[----:B------:R-:W-:Y:S01]  /*5ee0*/  IMAD.U32 R69, R131, 0x10000, RZ ;  /* 0x0001000083457824 */ /* 0x000fe200078e00ff */
[----:B------:R-:W-:Y:S01]  /*5ef0*/  LOP3.LUT R143, R149, 0x20, RZ, 0xc0, !PT ;  /* 0x00000020958f7812 */ /* 0x000fe200078ec0ff */
[----:B------:R-:W-:Y:S01]  /*5f00*/  IMAD.MOV.U32 R68, RZ, RZ, RZ ;  /* 0x000000ffff447224 */ /* 0x000fe200078e00ff */
[----:B------:R-:W-:Y:S01]  /*5f10*/  LOP3.LUT R144, R5, 0x30, R144, 0xf8, !PT ;  /* 0x0000003005907812 */ /* 0x000fe200078ef890 */
[----:B------:R-:W-:Y:S01]  /*5f20*/  IMAD.MOV.U32 R142, RZ, RZ, RZ ;  /* 0x000000ffff8e7224 */ /* 0x000fe200078e00ff */
[----:B------:R-:W-:Y:S01]  /*5f30*/  LOP3.LUT R149, R149, 0x40, RZ, 0xc0, !PT ;  /* 0x0000004095957812 */ /* 0x000fe200078ec0ff */
[----:B------:R-:W3:Y:S01]  /*5f40*/  LDCU UR48, c[0x0][0x370] ;  /* 0x00006e00ff3077ac */ /* 0x000ee20008000800 */
[----:B------:R-:W4:Y:S01]  /*5f50*/  LDC.64 R138, c[0x0][0x990] ;  /* 0x00026400ff8a7b82 */ /* 0x000f220000000a00 */
[----:B------:R-:W-:-:S02]  /*5f60*/  LOP3.LUT R144, R144, 0x1e40, R4, 0xf8, !PT ;  /* 0x00001e4090907812 */ /* 0x000fc400078ef804 */
[----:B------:R-:W-:Y:S01]  /*5f70*/  LOP3.LUT R69, R69, 0x600000, RZ, 0xc0, !PT ;  /* 0x0060000045457812 */ /* 0x000fe200078ec0ff */
[----:B------:R-:W2:Y:S01]  /*5f80*/  LDCU UR42, c[0x0][0xc0c] ;  /* 0x00018180ff2a77ac */ /* 0x000ea20008000800 */
[----:B-1----:R-:W-:-:S03]  /*5f90*/  ULEA UR44, UR4, UR44, 0x18 ;  /* 0x0000002c042c7291 */ /* 0x002fc6000f8ec0ff */
[----:B------:R-:W1:Y:S01]  /*5fa0*/  LDC.64 R134, c[0x0][0x9b0] ;  /* 0x00026c00ff867b82 */ /* 0x000e620000000a00 */
[----:B------:R-:W1:Y:S02]  /*5fb0*/  LDCU UR38, c[0x0][0xc30] ;  /* 0x00018600ff2677ac */ /* 0x000e640008000800 */
[----:B------:R-:W-:Y:S01]  /*5fc0*/  VIADD R150, R144, UR44 ;  /* 0x0000002c90967c36 */ /* 0x000fe20008000000 */
[----:B------:R-:W-:Y:S02]  /*5fd0*/  UIADD3 UR4, UPT, UPT, UR44, 0x2200, URZ ;  /* 0x000022002c047890 */ /* 0x000fe4000fffe0ff */
[----:B------:R-:W3:Y:S02]  /*5fe0*/  LDS R2, [UR44+0x1b0] ;  /* 0x0001b02cff027984 */ /* 0x000ee40008000800 */
[----:B------:R-:W1:Y:S01]  /*5ff0*/  LDC.64 R132, c[0x0][0x9a8] ;  /* 0x00026a00ff847b82 */ /* 0x000e620000000a00 */
[--C-:B------:R-:W-:Y:S01]  /*6000*/  IADD3 R143, PT, PT, -R143, 0x200, R150.reuse ;  /* 0x000002008f8f7810 */ /* 0x100fe20007ffe196 */
[----:B------:R-:W1:Y:S01]  /*6010*/  LDCU.64 UR60, c[0x0][0x988] ;  /* 0x00013100ff3c77ac */ /* 0x000e620008000a00 */
[----:B------:R-:W-:Y:S01]  /*6020*/  IADD3 R150, PT, PT, -R149, 0x200, R150 ;  /* 0x0000020095967810 */ /* 0x000fe20007ffe196 */
[----:B------:R-:W-:-:S02]  /*6030*/  IMAD.U32 R151, RZ, RZ, UR4 ;  /* 0x00000004ff977e24 */ /* 0x000fc4000f8e00ff */
[----:B------:R-:W-:Y:S01]  /*6040*/  IMAD.IADD R149, R143, 0x1, -R149 ;  /* 0x000000018f957824 */ /* 0x000fe200078e0a95 */
[----:B------:R-:W1:Y:S01]  /*6050*/  LDCU.64 UR40, c[0x0][0xc28] ;  /* 0x00018500ff2877ac */ /* 0x000e620008000a00 */
[----:B------:R-:W1:Y:S01]  /*6060*/  LDCU.128 UR52, c[0x0][0xc10] ;  /* 0x00018200ff3477ac */ /* 0x000e620008000c00 */
[----:B------:R-:W1:Y:S01]  /*6070*/  LDCU.128 UR56, c[0x0][0xb80] ;  /* 0x00017000ff3877ac */ /* 0x000e620008000c00 */
[----:B------:R-:W1:Y:S01]  /*6080*/  LDCU UR47, c[0x0][0x374] ;  /* 0x00006e80ff2f77ac */ /* 0x000e620008000800 */
[----:B------:R-:W-:Y:S01]  /*6090*/  UIADD3 UR62, UPT, UPT, UR44, 0x200, URZ ;  /* 0x000002002c3e7890 */ /* 0x000fe2000fffe0ff */
[C---:B---3--:R-:W-:Y:S01]  /*60a0*/  VIADD R3, R2.reuse, 0x40 ;  /* 0x0000004002037836 */ /* 0x048fe20000000000 */
[----:B------:R-:W-:-:S04]  /*60b0*/  LOP3.LUT R2, R2, 0xffff, RZ, 0xc0, !PT ;  /* 0x0000ffff02027812 */ /* 0x000fc800078ec0ff */
[----:B------:R-:W-:-:S05]  /*60c0*/  LOP3.LUT R3, R3, 0xffff, RZ, 0xc0, !PT ;  /* 0x0000ffff03037812 */ /* 0x000fca00078ec0ff */
[----:B-12-4-:R3:W-:Y:S02]  /*60d0*/  STL.64 [R1], R2 ;  /* 0x0000000201007387 */ /* 0x0167e40000100a00 */
.L_x_122:
[----:B---3--:R-:W-:Y:S04]  /*60e0*/  SHF.L.U32 R2, R141, 0x1f, RZ ;  /* 0x0000001f8d027819 */ /* 0x008fe800000006ff */
[----:B-1----:R-:W1:Y:S02]  /*60f0*/  SYNCS.PHASECHK.TRANS64.TRYWAIT P0, [UR44+0x160], R2 ;  /* 0x00016002ff0075a7 */ /* 0x002e64000800112c */
[----:B-12---:R-:W-:Y:S05]  /*6100*/  @!P0 BRA `(.L_x_105) ;  /* 0x0000003000808947 */ /* 0x006fea0003800000 */
.L_x_186:
[----:B-1----:R-:W-:Y:S01]  /*6110*/  LEA R2, R68, UR43, 0x2 ;  /* 0x0000002b44027c11 */ /* 0x002fe2000f8e10ff */
[----:B------:R-:W1:Y:S01]  /*6120*/  LDS.128 R4, [UR44+0x1a0] ;  /* 0x0001a02cff047984 */ /* 0x000e620008000c00 */
[----:B------:R-:W-:Y:S02]  /*6130*/  UIADD3 UR4, UPT, UPT, UR44, 0x168, URZ ;  /* 0x000001682c047890 */ /* 0x000fe4000fffe0ff */
[----:B------:R-:W-:Y:S01]  /*6140*/  UISETP.GE.AND UP0, UPT, UR39, 0x1, UPT ;  /* 0x000000012700788c */ /* 0x000fe2000bf06270 */
[----:B------:R-:W-:Y:S01]  /*6150*/  @!PT LDS RZ, [RZ] ;  /* 0x00000000fffff984 */ /* 0x000fe20000000800 */
[----:B------:R-:W-:Y:S01]  /*6160*/  @!PT LDS RZ, [RZ] ;  /* 0x00000000fffff984 */ /* 0x000fe20000000800 */
[----:B------:R-:W-:Y:S01]  /*6170*/  @!PT LDS RZ, [RZ] ;  /* 0x00000000fffff984 */ /* 0x000fe20000000800 */
[----:B------:R-:W-:Y:S01]  /*6180*/  @!PT LDS RZ, [RZ] ;  /* 0x00000000fffff984 */ /* 0x000fe20000000800 */
[----:B------:R2:W-:Y:S06]  /*6190*/  MEMBAR.ALL.CTA ;  /* 0x0000000000007992 */ /* 0x0005ec0000008000 */
[----:B--2---:R-:W2:Y:S01]  /*61a0*/  FENCE.VIEW.ASYNC.S ;  /* 0x00000000000073c6 */ /* 0x004ea20000000000 */
[----:B------:R-:W-:Y:S09]  /*61b0*/  UPRMT UR4, URZ, 0x654, UR4 ;  /* 0x00000654ff047896 */ /* 0x000ff20008000004 */
[----:B--2---:R-:W-:Y:S01]  /*61c0*/  SYNCS.ARRIVE.TRANS64.RED.A1T0 RZ, [UR4], RZ ;  /* 0x000000ffffff79a7 */ /* 0x004fe20008100404 */
[----:B------:R-:W5:Y:S01]  /*61d0*/  LDL R2, [R2] ;  /* 0x0000000002027983 */ /* 0x000f620000100800 */
[----:B-1----:R-:W-:Y:S11]  /*61e0*/  LOP3.LUT P0, RZ, R6, 0x1, RZ, 0xc0, !PT ;  /* 0x0000000106ff7812 */ /* 0x002ff6000780c0ff */
[----:B------:R-:W-:Y:S02]  /*61f0*/  @!UPT UIADD3 URZ, UPT, UPT, URZ, URZ, URZ ;  /* 0x000000fffffff290 */ /* 0x000fe4000fffe0ff */
[----:B------:R-:W-:Y:S01]  /*6200*/  VOTEU.ANY UP1, P0 ;  /* 0x0000000000ff7886 */ /* 0x000fe20000020100 */
[----:B------:R-:W-:Y:S01]  /*6210*/  PLOP3.LUT P0, PT, PT, PT, UP1, 0x80, 0x8 ;  /* 0x000000000008781c */ /* 0x000fe20003f0f018 */
[----:B------:R-:W-:Y:S11]  /*6220*/  UP2UR UR46, UPR, URZ, 0x2 ;  /* 0x00000002ff2e7883 */ /* 0x000ff60008000000 */
[----:B------:R-:W-:Y:S01]  /*6230*/  @!UPT UIADD3 URZ, UPT, UPT, URZ, URZ, URZ ;  /* 0x000000fffffff290 */ /* 0x000fe2000fffe0ff */
[----:B------:R-:W-:Y:S02]  /*6240*/  @P0 MOV R3, R4 ;  /* 0x0000000400030202 */ /* 0x000fe40000000f00 */
[----:B------:R-:W-:Y:S02]  /*6250*/  @P0 LOP3.LUT R0, R5, 0xffff, RZ, 0xc0, !PT ;  /* 0x0000ffff05000812 */ /* 0x000fe400078ec0ff */
[----:B------:R-:W-:Y:S02]  /*6260*/  @P0 R2UR UR5, R3 ;  /* 0x00000000030502ca */ /* 0x000fe400000e0000 */
[----:B------:R-:W-:Y:S11]  /*6270*/  @P0 R2UR UR4, R0 ;  /* 0x00000000000402ca */ /* 0x000ff600000e0000 */
[----:B------:R-:W-:Y:S02]  /*6280*/  @UP1 UMOV UR37, UR5 ;  /* 0x0000000500251c82 */ /* 0x000fe40008000000 */
[----:B------:R-:W-:Y:S01]  /*6290*/  @UP1 UMOV UR36, UR4 ;  /* 0x0000000400241c82 */ /* 0x000fe20008000000 */
[----:B------:R-:W-:Y:S05]  /*62a0*/  BRA.U !UP0, `(.L_x_106) ;  /* 0x0000000108cc7547 */ /* 0x000fea000b800000 */
[----:B------:R-:W1:Y:S01]  /*62b0*/  LDCU UR9, c[0x0][0xc20] ;  /* 0x00018400ff0977ac */ /* 0x000e620008000800 */
[----:B------:R-:W-:Y:S02]  /*62c0*/  UIMAD.WIDE.U32 UR4, UR47, UR55, URZ ;  /* 0x000000372f0472a5 */ /* 0x000fe4000f8e00ff */
[----:B------:R-:W-:Y:S02]  /*62d0*/  UIMAD.WIDE.U32 UR6, UR48, UR52, URZ ;  /* 0x00000034300672a5 */ /* 0x000fe4000f8e00ff */
[----:B------:R-:W-:Y:S02]  /*62e0*/  UIMAD.WIDE.U32 UR10, UR36, UR55, URZ ;  /* 0x00000037240a72a5 */ /* 0x000fe4000f8e00ff */
[----:B------:R-:W-:Y:S02]  /*62f0*/  UISETP.NE.AND UP0, UPT, UR54, 0x1, UPT ;  /* 0x000000013600788c */ /* 0x000fe4000bf05270 */
[----:B------:R-:W-:Y:S02]  /*6300*/  UISETP.NE.AND UP1, UPT, UR42, 0x1, UPT ;  /* 0x000000012a00788c */ /* 0x000fe4000bf25270 */
[----:B------:R-:W-:Y:S02]  /*6310*/  UISETP.NE.AND UP2, UPT, UR39, 0x1, UPT ;  /* 0x000000012700788c */ /* 0x000fe4000bf45270 */
[----:B------:R-:W-:Y:S01]  /*6320*/  UIMAD.WIDE.U32 UR12, UR37, UR52, URZ ;  /* 0x00000034250c72a5 */ /* 0x000fe2000f8e00ff */
[----:B------:R-:W-:Y:S01]  /*6330*/  UMOV UR4, UR5 ;  /* 0x0000000500047c82 */ /* 0x000fe20008000000 */
[----:B------:R-:W-:Y:S01]  /*6340*/  UMOV UR6, UR11 ;  /* 0x0000000b00067c82 */ /* 0x000fe20008000000 */
[----:B-1----:R-:W-:Y:S03]  /*6350*/  USHF.R.U32.HI UR8, URZ, UR9, UR4 ;  /* 0x00000009ff087299 */ /* 0x002fe60008011604 */
[----:B------:R-:W-:Y:S02]  /*6360*/  UMOV UR4, UR7 ;  /* 0x0000000700047c82 */ /* 0x000fe40008000000 */
[----:B------:R-:W-:Y:S02]  /*6370*/  USHF.R.U32.HI UR5, URZ, UR53, UR4 ;  /* 0x00000035ff057299 */ /* 0x000fe40008011604 */
[----:B------:R-:W-:Y:S02]  /*6380*/  USEL UR4, UR47, UR8, !UP0 ;  /* 0x000000082f047287 */ /* 0x000fe4000c000000 */
[----:B------:R-:W-:Y:S02]  /*6390*/  USHF.R.U32.HI UR8, URZ, UR9, UR6 ;  /* 0x00000009ff087299 */ /* 0x000fe40008011606 */
[----:B------:R-:W-:Y:S02]  /*63a0*/  UIMAD.WIDE.U32 UR6, UR4, UR40, URZ ;  /* 0x00000028040672a5 */ /* 0x000fe4000f8e00ff */
[----:B------:R-:W-:Y:S02]  /*63b0*/  USEL UR9, UR48, UR5, !UP1 ;  /* 0x0000000530097287 */ /* 0x000fe4000c800000 */
[----:B------:R-:W-:Y:S02]  /*63c0*/  USEL UR8, UR36, UR8, !UP0 ;  /* 0x0000000824087287 */ /* 0x000fe4000c000000 */
[----:B------:R-:W-:Y:S01]  /*63d0*/  UIMAD.WIDE.U32 UR10, UR9, UR40, URZ ;  /* 0x00000028090a72a5 */ /* 0x000fe2000f8e00ff */
[----:B------:R-:W-:Y:S01]  /*63e0*/  UMOV UR6, UR7 ;  /* 0x0000000700067c82 */ /* 0x000fe20008000000 */
[----:B------:R-:W-:Y:S01]  /*63f0*/  UMOV UR5, UR13 ;  /* 0x0000000d00057c82 */ /* 0x000fe20008000000 */
[----:B------:R-:W-:Y:S02]  /*6400*/  @UP2 USHF.R.U32.HI UR4, URZ, UR41, UR6 ;  /* 0x00000029ff042299 */ /* 0x000fe40008011606 */
[----:B------:R-:W-:Y:S02]  /*6410*/  USHF.R.U32.HI UR5, URZ, UR53, UR5 ;  /* 0x00000035ff057299 */ /* 0x000fe40008011605 */
[----:B------:R-:W-:Y:S02]  /*6420*/  UIMAD UR4, UR39, UR4, URZ ;  /* 0x00000004270472a4 */ /* 0x000fe4000f8e02ff */
[----:B------:R-:W-:Y:S02]  /*6430*/  USEL UR5, UR37, UR5, !UP1 ;  /* 0x0000000525057287 */ /* 0x000fe4000c800000 */
[----:B------:R-:W-:Y:S01]  /*6440*/  UISETP.GE.AND UP0, UPT, UR8, UR4, UPT ;  /* 0x000000040800728c */ /* 0x000fe2000bf06270 */
[----:B------:R-:W-:Y:S01]  /*6450*/  UMOV UR6, UR11 ;  /* 0x0000000b00067c82 */ /* 0x000fe20008000000 */
[----:B------:R-:W-:Y:S02]  /*6460*/  UIMAD.WIDE.U32 UR10, UR8, UR40, URZ ;  /* 0x00000028080a72a5 */ /* 0x000fe4000f8e00ff */
[----:B------:R-:W-:Y:S04]  /*6470*/  @UP2 USHF.R.U32.HI UR9, URZ, UR41, UR6 ;  /* 0x00000029ff092299 */ /* 0x000fe80008011606 */
[----:B------:R-:W-:Y:S01]  /*6480*/  UIMAD UR6, UR39, UR9, URZ ;  /* 0x00000009270672a4 */ /* 0x000fe2000f8e02ff */
[----:B------:R-:W-:Y:S03]  /*6490*/  UMOV UR4, UR11 ;  /* 0x0000000b00047c82 */ /* 0x000fe60008000000 */
[----:B------:R-:W-:Y:S02]  /*64a0*/  UISETP.GE.OR UP0, UPT, UR5, UR6, UP0 ;  /* 0x000000060500728c */ /* 0x000fe40008706670 */
[----:B------:R-:W-:Y:S02]  /*64b0*/  USHF.R.U32.HI UR4, URZ, UR41, UR4 ;  /* 0x00000029ff047299 */ /* 0x000fe40008011604 */
[----:B------:R-:W-:Y:S02]  /*64c0*/  UIMAD.WIDE.U32 UR6, UR5, UR40, URZ ;  /* 0x00000028050672a5 */ /* 0x000fe4000f8e00ff */
[----:B------:R-:W-:Y:S02]  /*64d0*/  USEL UR11, UR8, UR4, !UP2 ;  /* 0x00000004080b7287 */ /* 0x000fe4000d000000 */
[----:B------:R-:W-:Y:S02]  /*64e0*/  UIADD3 UR6, UPT, UPT, -UR5, URZ, URZ ;  /* 0x000000ff05067290 */ /* 0x000fe4000fffe1ff */
[----:B------:R-:W-:Y:S02]  /*64f0*/  UIADD3 UR10, UPT, UPT, -UR11, URZ, URZ ;  /* 0x000000ff0b0a7290 */ /* 0x000fe4000fffe1ff */
[----:B------:R-:W-:Y:S02]  /*6500*/  UIMAD UR6, UR42, UR6, UR37 ;  /* 0x000000062a0672a4 */ /* 0x000fe4000f8e0225 */
[----:B------:R-:W-:Y:S01]  /*6510*/  UIMAD UR10, UR39, UR10, UR8 ;  /* 0x0000000a270a72a4 */ /* 0x000fe2000f8e0208 */
[----:B------:R-:W-:Y:S01]  /*6520*/  @!UP0 UMOV UR4, UR7 ;  /* 0x0000000700048c82 */ /* 0x000fe20008000000 */
[----:B------:R-:W-:Y:S02]  /*6530*/  UIADD3 UR7, UPT, UPT, -UR8, URZ, URZ ;  /* 0x000000ff08077290 */ /* 0x000fe4000fffe1ff */
[----:B------:R-:W-:Y:S04]  /*6540*/  @!UP0 USHF.R.U32.HI UR4, URZ, UR41, UR4 ;  /* 0x00000029ff048299 */ /* 0x000fe80008011604 */
[----:B------:R-:W-:Y:S04]  /*6550*/  @!UP0 USEL UR4, UR5, UR4, !UP2 ;  /* 0x0000000405048287 */ /* 0x000fe8000d000000 */
[----:B------:R-:W-:Y:S02]  /*6560*/  @!UP0 UIMAD UR9, UR9, UR10, UR4 ;  /* 0x0000000a090982a4 */ /* 0x000fe4000f8e0204 */
[----:B------:R-:W-:Y:S02]  /*6570*/  @!UP0 UIADD3 UR10, UPT, UPT, UR11, -UR4, URZ ;  /* 0x800000040b0a8290 */ /* 0x000fe4000fffe0ff */
[----:B------:R-:W-:Y:S02]  /*6580*/  UIMAD UR4, UR54, UR7, UR36 ;  /* 0x00000007360472a4 */ /* 0x000fe4000f8e0224 */
[----:B------:R-:W-:Y:S03]  /*6590*/  @!UP0 UIMAD UR8, UR10, UR39, UR5 ;  /* 0x000000270a0882a4 */ /* 0x000fe6000f8e0205 */
[----:B------:R-:W-:Y:S02]  /*65a0*/  @!UP0 UMOV UR5, UR9 ;  /* 0x0000000900058c82 */ /* 0x000fe40008000000 */
[----:B------:R-:W-:Y:S02]  /*65b0*/  UIMAD UR37, UR5, UR42, UR6 ;  /* 0x0000002a052572a4 */ /* 0x000fe4000f8e0206 */
[----:B------:R-:W-:Y:S11]  /*65c0*/  UIMAD UR36, UR8, UR54, UR4 ;  /* 0x00000036082472a4 */ /* 0x000ff6000f8e0204 */
[----:B------:R-:W-:Y:S01]  /*65d0*/  @!UPT UIADD3 URZ, UPT, UPT, URZ, URZ, URZ ;  /* 0x000000fffffff290 */ /* 0x000fe2000fffe0ff */
.L_x_106:
[----:B------:R-:W-:Y:S01]  /*65e0*/  UISETP.NE.AND UP0, UPT, UR38, 0x1, UPT ;  /* 0x000000012600788c */ /* 0x000fe2000bf05270 */
[----:B------:R-:W-:Y:S04]  /*65f0*/  @P0 SHF.R.U32.HI R4, RZ, 0x10, R5 ;  /* 0x00000010ff040819 */ /* 0x000fe80000011605 */
[----:B------:R-:W-:Y:S06]  /*6600*/  @P0 R2UR UR50, R4 ;  /* 0x00000000043202ca */ /* 0x000fec00000e0000 */
[----:B------:R-:W1:Y:S01]  /*6610*/  @!UP0 LDCU.128 UR12, c[0x0][0xc10] ;  /* 0x00018200ff0c87ac */ /* 0x000e620008000c00 */
[----:B------:R-:W2:Y:S01]  /*6620*/  @!UP0 LDCU UR5, c[0x0][0xc0c] ;  /* 0x00018180ff0587ac */ /* 0x000ea20008000800 */
[----:B------:R-:W3:Y:S01]  /*6630*/  @!UP0 LDCU UR10, c[0x0][0xc20] ;  /* 0x00018400ff0a87ac */ /* 0x000ee20008000800 */
[----:B-1----:R-:W-:Y:S02]  /*6640*/  UIMAD.WIDE.U32 UR8, UR37, UR12, URZ ;  /* 0x0000000c250872a5 */ /* 0x002fe4000f8e00ff */
[----:B------:R-:W-:Y:S02]  /*6650*/  UIMAD.WIDE.U32 UR6, UR36, UR15, URZ ;  /* 0x0000000f240672a5 */ /* 0x000fe4000f8e00ff */
[----:B------:R-:W-:Y:S03]  /*6660*/  @!UP0 UISETP.NE.AND UP1, UPT, UR14, 0x1, UPT ;  /* 0x000000010e00888c */ /* 0x000fe6000bf25270 */
[----:B------:R-:W-:Y:S01]  /*6670*/  @!UP0 UMOV UR4, UR9 ;  /* 0x0000000900048c82 */ /* 0x000fe20008000000 */
[----:B--2---:R-:W-:Y:S02]  /*6680*/  @!UP0 UISETP.NE.AND UP2, UPT, UR5, 0x1, UPT ;  /* 0x000000010500888c */ /* 0x004fe4000bf45270 */
[----:B------:R-:W-:Y:S01]  /*6690*/  @!UP0 USHF.R.U32.HI UR4, URZ, UR13, UR4 ;  /* 0x0000000dff048299 */ /* 0x000fe20008011604 */
[----:B------:R-:W-:Y:S02]  /*66a0*/  @!UP0 UMOV UR6, UR7 ;  /* 0x0000000700068c82 */ /* 0x000fe40008000000 */
[----:B---3--:R-:W-:Y:S02]  /*66b0*/  @!UP0 USHF.R.U32.HI UR6, URZ, UR10, UR6 ;  /* 0x0000000aff068299 */ /* 0x008fe40008011606 */
[----:B------:R-:W-:Y:S02]  /*66c0*/  @!UP0 USEL UR7, UR37, UR4, !UP2 ;  /* 0x0000000425078287 */ /* 0x000fe4000d000000 */
[----:B------:R-:W-:Y:S04]  /*66d0*/  @!UP0 USEL UR6, UR36, UR6, !UP1 ;  /* 0x0000000624068287 */ /* 0x000fe8000c800000 */
[----:B------:R-:W-:Y:S02]  /*66e0*/  @!UP0 UIADD3 UR4, UPT, UPT, -UR7, UR6, URZ ;  /* 0x0000000607048290 */ /* 0x000fe4000fffe1ff */
[----:B------:R-:W-:Y:S02]  /*66f0*/  @!UP0 UIADD3 UR6, UPT, UPT, UR7, -UR6, URZ ;  /* 0x8000000607068290 */ /* 0x000fe4000fffe0ff */
[----:B------:R-:W-:Y:S02]  /*6700*/  @!UP0 UIMAD UR37, UR4, UR5, UR37 ;  /* 0x00000005042582a4 */ /* 0x000fe4000f8e0225 */
[----:B------:R-:W-:Y:S02]  /*6710*/  @!UP0 UIMAD UR36, UR6, UR14, UR36 ;  /* 0x0000000e062482a4 */ /* 0x000fe4000f8e0224 */
[----:B------:R-:W-:Y:S09]  /*6720*/  ULOP3.LUT UP0, URZ, UR62, 0x1b0, URZ, 0xc0, !UPT ;  /* 0x000001b03eff7892 */ /* 0x000ff2000f80c0ff */
[----:B------:R-:W-:Y:S05]  /*6730*/  BRA.U !UP0, `(.L_x_107) ;  /* 0x0000000108407547 */ /* 0x000fea000b800000 */
[----:B------:R-:W1:Y:S01]  /*6740*/  LDCU.64 UR8, c[0x4][0x80] ;  /* 0x01001000ff0877ac */ /* 0x000e620008000a00 */
[----:B------:R-:W-:Y:S01]  /*6750*/  MOV R15, 0x0 ;  /* 0x00000000000f7802 */ /* 0x000fe20000000f00 */
[----:B------:R-:W-:Y:S02]  /*6760*/  HFMA2 R12, -RZ, RZ, 0, 5.9604644775390625e-08 ;  /* 0x00000001ff0c7431 */ /* 0x000fe400000001ff */
[----:B------:R-:W-:Y:S02]  /*6770*/  IMAD.MOV.U32 R8, RZ, RZ, 0x70 ;  /* 0x00000070ff087424 */ /* 0x000fe400078e00ff */
[----:B------:R-:W-:Y:S01]  /*6780*/  IMAD.MOV.U32 R13, RZ, RZ, RZ ;  /* 0x000000ffff0d7224 */ /* 0x000fe200078e00ff */
[----:B------:R-:W2:Y:S01]  /*6790*/  LDCU.64 UR6, c[0x4][0x88] ;  /* 0x01001100ff0677ac */ /* 0x000ea20008000a00 */
[----:B------:R-:W3:Y:S01]  /*67a0*/  LDC.64 R14, c[0x4][R15] ;  /* 0x010000000f0e7b82 */ /* 0x000ee20000000a00 */
[----:B------:R-:W4:Y:S01]  /*67b0*/  LDCU.64 UR4, c[0x4][0x8] ;  /* 0x01000100ff0477ac */ /* 0x000f220008000a00 */
[----:B-1----:R-:W-:Y:S01]  /*67c0*/  MOV R5, UR9 ;  /* 0x0000000900057c02 */ /* 0x002fe20008000f00 */
[----:B------:R-:W-:Y:S01]  /*67d0*/  IMAD.U32 R4, RZ, RZ, UR8 ;  /* 0x00000008ff047e24 */ /* 0x000fe2000f8e00ff */
[----:B--2---:R-:W-:Y:S01]  /*67e0*/  MOV R7, UR7 ;  /* 0x0000000700077c02 */ /* 0x004fe20008000f00 */
[----:B------:R-:W-:Y:S01]  /*67f0*/  IMAD.U32 R6, RZ, RZ, UR6 ;  /* 0x00000006ff067e24 */ /* 0x000fe2000f8e00ff */
[----:B----4-:R-:W-:Y:S01]  /*6800*/  MOV R11, UR5 ;  /* 0x00000005000b7c02 */ /* 0x010fe20008000f00 */
[----:B------:R-:W-:Y:S02]  /*6810*/  IMAD.U32 R10, RZ, RZ, UR4 ;  /* 0x00000004ff0a7e24 */ /* 0x000fe4000f8e00ff */
[----:B------:R-:W-:Y:S07]  /*6820*/  LEPC R20, `(.L_x_107) ;  /* 0x000000001014794e */ /* 0x000fee0000000000 */
[----:B---3-5:R-:W-:Y:S05]  /*6830*/  CALL.ABS.NOINC R14 ;  /* 0x000000000e007343 */ /* 0x028fea0003c00000 */
.L_x_107:
[----:B------:R-:W-:Y:S01]  /*6840*/  LOP3.LUT P0, RZ, R151, 0x1b0, RZ, 0xc0, !PT ;  /* 0x000001b097ff7812 */ /* 0x000fe2000780c0ff */
[----:B------:R-:W-:Y:S11]  /*6850*/  BSSY.RECONVERGENT B6, `(.L_x_108) ;  /* 0x0000013000067945 */ /* 0x000ff60003800200 */
[----:B------:R-:W-:Y:S01]  /*6860*/  @!UPT UIADD3 URZ, UPT, UPT, URZ, URZ, URZ ;  /* 0x000000fffffff290 */ /* 0x000fe2000fffe0ff */
[----:B------:R-:W-:Y:S05]  /*6870*/  @!P0 BRA `(.L_x_109) ;  /* 0x0000000000408947 */ /* 0x000fea0003800000 */
        /* <DEDUP_REMOVED lines=16> */
.L_x_109:
[----:B------:R-:W-:Y:S05]  /*6980*/  BSYNC.RECONVERGENT B6 ;  /* 0x0000000000067941 */ /* 0x000fea0003800200 */
.L_x_108:
[----:B------:R-:W-:Y:S02]  /*6990*/  R2UR UR4, R148 ;  /* 0x00000000940472ca */ /* 0x000fe400000e0000 */
[----:B------:R-:W-:Y:S02]  /*69a0*/  ISETP.NE.U32.AND P3, PT, R138, RZ, PT ;  /* 0x000000ff8a00720c */ /* 0x000fe40003f65070 */
[----:B------:R-:W-:Y:S02]  /*69b0*/  ISETP.NE.U32.AND P4, PT, R134, RZ, PT ;  /* 0x000000ff8600720c */ /* 0x000fe40003f85070 */
[----:B------:R-:W-:Y:S02]  /*69c0*/  ISETP.NE.AND.EX P3, PT, R139, RZ, PT, P3 ;  /* 0x000000ff8b00720c */ /* 0x000fe40003f65330 */
[----:B------:R-:W-:Y:S02]  /*69d0*/  PLOP3.LUT P1, PT, PT, PT, PT, 0x8, 0x80 ;  /* 0x000000000080781c */ /* 0x000fe40003f2e170 */
[----:B------:R-:W-:Y:S03]  /*69e0*/  ISETP.NE.AND.EX P4, PT, R135, RZ, PT, P4 ;  /* 0x000000ff8700720c */ /* 0x000fe60003f85340 */
[----:B------:R-:W-:Y:S06]  /*69f0*/  UISETP.NE.AND UP1, UPT, UR4, URZ, UPT ;  /* 0x000000ff0400728c */ /* 0x000fec000bf25270 */
[----:B------:R-:W-:Y:S05]  /*6a00*/  PLOP3.LUT P0, PT, PT, PT, UP1, 0x80, 0x8 ;  /* 0x000000000008781c */ /* 0x000fea0003f0f018 */
[----:B------:R-:W1:Y:S08]  /*6a10*/  @UP1 LDCU.64 UR4, c[0x0][0x988] ;  /* 0x00013100ff0417ac */ /* 0x000e700008000a00 */
[----:B------:R-:W-:Y:S01]  /*6a20*/  @P0 PLOP3.LUT P1, PT, P3, PT, PT, 0x80, 0x8 ;  /* 0x000000000008081c */ /* 0x000fe20001f2f070 */
[----:B-1----:R-:W-:Y:S04]  /*6a30*/  @UP1 UISETP.NE.U32.AND UP0, UPT, UR4, URZ, UPT ;  /* 0x000000ff0400128c */ /* 0x002fe8000bf05070 */
[----:B------:R-:W-:Y:S04]  /*6a40*/  @UP1 UISETP.NE.AND.EX UP0, UPT, UR5, URZ, UPT, UP0 ;  /* 0x000000ff0500128c */ /* 0x000fe8000bf05300 */
[----:B------:R-:W-:Y:S01]  /*6a50*/  @UP1 USEL UR4, URZ, 0xffffffff, UP0 ;  /* 0xffffffffff041887 */ /* 0x000fe20008000000 */
[----:B------:R-:W-:Y:S11]  /*6a60*/  @!P3 BRA `(.L_x_110) ;  /* 0x000000000030b947 */ /* 0x000ff60003800000 */
[----:B------:R-:W-:Y:S01]  /*6a70*/  ISETP.NE.U32.AND P2, PT, R136, RZ, PT ;  /* 0x000000ff8800720c */ /* 0x000fe20003f45070 */
[----:B------:R-:W1:Y:S01]  /*6a80*/  LDCU.64 UR6, c[0x0][0x358] ;  /* 0x00006b00ff0677ac */ /* 0x000e620008000a00 */
[----:B------:R-:W-:Y:S02]  /*6a90*/  IMAD.MOV.U32 R145, RZ, RZ, 0x1 ;  /* 0x00000001ff917424 */ /* 0x000fe400078e00ff */
[----:B------:R-:W-:Y:S11]  /*6aa0*/  ISETP.NE.AND.EX P2, PT, R137, RZ, PT, P2 ;  /* 0x000000ff8900720c */ /* 0x000ff60003f45320 */
[----:B------:R-:W-:Y:S02]  /*6ab0*/  @!UPT UIADD3 URZ, UPT, UPT, URZ, URZ, URZ ;  /* 0x000000fffffff290 */ /* 0x000fe4000fffe0ff */
[----:B------:R-:W2:Y:S01]  /*6ac0*/  @P2 LDC.64 R4, c[0x0][0x988] ;  /* 0x00026200ff042b82 */ /* 0x000ea20000000a00 */
[----:B------:R-:W-:Y:S04]  /*6ad0*/  @P2 IMAD R0, R138, UR45, RZ ;  /* 0x0000002d8a002c24 */ /* 0x000fe8000f8e02ff */
[----:B--2---:R-:W-:Y:S04]  /*6ae0*/  @P2 IMAD.WIDE R4, R0, 0x4, R4 ;  /* 0x0000000400042825 */ /* 0x004fe800078e0204 */
[----:B------:R-:W-:Y:S01]  /*6af0*/  HFMA2 R0, -RZ, RZ, 0, 5.9604644775390625e-08 ;  /* 0x00000001ff007431 */ /* 0x000fe200000001ff */
[----:B-1---5:R1:W5:Y:S04]  /*6b00*/  @P2 LDG.E R71, desc[UR6][R4.64] ;  /* 0x0000000604472981 */ /* 0x022368000c1e1900 */
[----:B------:R-:W-:Y:S01]  /*6b10*/  @!P2 PRMT R145, R0, 0x7610, R145 ;  /* 0x000076100091a816 */ /* 0x000fe20000000091 */
[----:B-1----:R-:W2:Y:S06]  /*6b20*/  @!P2 LDC R71, c[0x0][0x980] ;  /* 0x00026000ff47ab82 */ /* 0x002eac0000000800 */
.L_x_110:
[----:B------:R-:W-:Y:S05]  /*6b30*/  @!P4 BRA `(.L_x_111) ;  /* 0x000000000024c947 */ /* 0x000fea0003800000 */
[----:B------:R-:W-:Y:S01]  /*6b40*/  ISETP.NE.U32.AND P2, PT, R132, RZ, PT ;  /* 0x000000ff8400720c */ /* 0x000fe20003f45070 */
[----:B------:R-:W1:Y:S03]  /*6b50*/  LDCU.64 UR6, c[0x0][0x358] ;  /* 0x00006b00ff0677ac */ /* 0x000e660008000a00 */
[----:B------:R-:W-:Y:S11]  /*6b60*/  ISETP.NE.AND.EX P2, PT, R133, RZ, PT, P2 ;  /* 0x000000ff8500720c */ /* 0x000ff60003f45320 */
[----:B------:R-:W-:Y:S02]  /*6b70*/  @!UPT UIADD3 URZ, UPT, UPT, URZ, URZ, URZ ;  /* 0x000000fffffff290 */ /* 0x000fe4000fffe0ff */
[----:B------:R-:W3:Y:S01]  /*6b80*/  @P2 LDC.64 R4, c[0x0][0x9a8] ;  /* 0x00026a00ff042b82 */ /* 0x000ee20000000a00 */
[----:B------:R-:W-:Y:S04]  /*6b90*/  @P2 IMAD R0, R134, UR45, RZ ;  /* 0x0000002d86002c24 */ /* 0x000fe8000f8e02ff */
[----:B---3--:R-:W-:Y:S05]  /*6ba0*/  @P2 IMAD.WIDE R4, R0, 0x4, R4 ;  /* 0x0000000400042825 */ /* 0x008fea00078e0204 */
[----:B-1---5:R1:W5:Y:S02]  /*6bb0*/  @P2 LDG.E R70, desc[UR6][R4.64] ;  /* 0x0000000604462981 */ /* 0x022364000c1e1900 */
[----:B-1----:R-:W3:Y:S02]  /*6bc0*/  @!P2 LDC R70, c[0x0][0x9a0] ;  /* 0x00026800ff46ab82 */ /* 0x002ee40000000800 */
.L_x_111:
[----:B--2--5:R-:W-:Y:S01]  /*6bd0*/  @P0 FSETP.NEU.AND P4, PT, R71, RZ, PT ;  /* 0x000000ff4700020b */ /* 0x024fe20003f8d000 */
[----:B------:R-:W-:Y:S01]  /*6be0*/  IMAD.U32 R0, RZ, RZ, UR4 ;  /* 0x00000004ff007e24 */ /* 0x000fe2000f8e00ff */
[----:B------:R-:W-:Y:S01]  /*6bf0*/  @P0 LOP3.LUT P2, RZ, R145, 0xff, RZ, 0xc0, !PT ;  /* 0x000000ff91ff0812 */ /* 0x000fe2000784c0ff */
[----:B------:R-:W-:Y:S01]  /*6c00*/  BSSY B1, `(.L_x_112) ;  /* 0x000003e000017945 */ /* 0x000fe20003800000 */
[----:B------:R-:W-:Y:S01]  /*6c10*/  @P0 SEL R3, RZ, 0xffffffff, P4 ;  /* 0xffffffffff030807 */ /* 0x000fe20002000000 */
[----:B------:R-:W-:Y:S01]  /*6c20*/  IMAD.IADD R2, R69, 0x1, R2 ;  /* 0x0000000145027824 */ /* 0x000fe200078e0202 */
[----:B------:R-:W-:Y:S02]  /*6c30*/  LEA R152, R68, UR44, 0x3 ;  /* 0x0000002c44987c11 */ /* 0x000fe4000f8e18ff */
[----:B------:R-:W-:Y:S02]  /*6c40*/  CS2R R18, SRZ ;  /* 0x0000000000127805 */ /* 0x000fe4000001ff00 */
[----:B------:R-:W-:Y:S02]  /*6c50*/  @P1 SEL R3, R0, R3, !P2 ;  /* 0x0000000300031207 */ /* 0x000fe40005000000 */
[----:B------:R-:W-:Y:S02]  /*6c60*/  CS2R R16, SRZ ;  /* 0x0000000000107805 */ /* 0x000fe4000001ff00 */
[----:B------:R-:W-:Y:S02]  /*6c70*/  PLOP3.LUT P5, PT, PT, PT, PT, 0x8, 0x80 ;  /* 0x000000000080781c */ /* 0x000fe40003fae170 */
[----:B------:R-:W-:Y:S02]  /*6c80*/  CS2R R26, SRZ ;  /* 0x00000000001a7805 */ /* 0x000fe4000001ff00 */
[----:B------:R-:W-:Y:S02]  /*6c90*/  @P0 LOP3.LUT R3, R3, 0x1, RZ, 0xc0, !PT ;  /* 0x0000000103030812 */ /* 0x000fe400078ec0ff */
[----:B------:R-:W-:Y:S02]  /*6ca0*/  CS2R R24, SRZ ;  /* 0x0000000000187805 */ /* 0x000fe4000001ff00 */
[----:B------:R-:W-:Y:S02]  /*6cb0*/  CS2R R30, SRZ ;  /* 0x00000000001e7805 */ /* 0x000fe4000001ff00 */
[----:B------:R-:W-:Y:S02]  /*6cc0*/  CS2R R28, SRZ ;  /* 0x00000000001c7805 */ /* 0x000fe4000001ff00 */
[----:B------:R-:W-:Y:S02]  /*6cd0*/  ISETP.NE.U32.OR P1, PT, R3, 0x1, !P0 ;  /* 0x000000010300780c */ /* 0x000fe40004725470 */
[----:B------:R-:W-:Y:S02]  /*6ce0*/  CS2R R34, SRZ ;  /* 0x0000000000227805 */ /* 0x000fe4000001ff00 */
[----:B------:R-:W-:Y:S09]  /*6cf0*/  CS2R R32, SRZ ;  /* 0x0000000000207805 */ /* 0x000ff2000001ff00 */
[----:B------:R-:W-:Y:S04]  /*6d00*/  @P1 SHF.L.U32 R0, R140, 0x1f, RZ ;  /* 0x0000001f8c001819 */ /* 0x000fe800000006ff */
[----:B------:R1:W2:Y:S02]  /*6d10*/  @P1 SYNCS.PHASECHK.TRANS64.TRYWAIT P0, [UR44+0x140], R0 ;  /* 0x00014000ff0015a7 */ /* 0x0002a4000800112c */
[----:B-1----:R-:W-:Y:S04]  /*6d20*/  SHF.L.U32 R0, R142, 0x1f, RZ ;  /* 0x0000001f8e007819 */ /* 0x002fe800000006ff */
[----:B------:R1:W4:Y:S01]  /*6d30*/  SYNCS.PHASECHK.TRANS64.TRYWAIT P4, [R152+URZ+0x170], R0 ;  /* 0x00017000980075a7 */ /* 0x00032200080811ff */
[----:B--2---:R-:W-:Y:S01]  /*6d40*/  @P1 PLOP3.LUT P5, PT, P0, PT, PT, 0x8, 0x80 ;  /* 0x000000000080181c */ /* 0x004fe200007ae170 */
[----:B------:R-:W-:Y:S01]  /*6d50*/  @!UPT UIADD3 URZ, UPT, UPT, URZ, URZ, URZ ;  /* 0x000000fffffff290 */ /* 0x000fe2000fffe0ff */
[----:B-1----:R-:W-:Y:S11]  /*6d60*/  @!P1 BRA `(.L_x_113) ;  /* 0x00000000009c9947 */ /* 0x002ff60003800000 */
[----:B------:R-:W-:Y:S01]  /*6d70*/  ISETP.NE.U32.AND P0, PT, RZ, UR60, PT ;  /* 0x0000003cff007c0c */ /* 0x000fe2000bf05070 */
[----:B------:R-:W-:Y:S01]  /*6d80*/  BSSY B0, `(.L_x_114) ;  /* 0x0000016000007945 */ /* 0x000fe20003800000 */
[----:B------:R-:W-:Y:S02]  /*6d90*/  FSETP.NEU.AND P2, PT, R71, RZ, PT ;  /* 0x000000ff4700720b */ /* 0x000fe40003f4d000 */
[----:B------:R-:W-:Y:S02]  /*6da0*/  CS2R R34, SRZ ;  /* 0x0000000000227805 */ /* 0x000fe4000001ff00 */
[----:B------:R-:W-:Y:S02]  /*6db0*/  ISETP.NE.AND.EX P0, PT, RZ, UR61, PT, P0 ;  /* 0x0000003dff007c0c */ /* 0x000fe4000bf05300 */
[----:B------:R-:W-:Y:S02]  /*6dc0*/  CS2R R32, SRZ ;  /* 0x0000000000207805 */ /* 0x000fe4000001ff00 */
[----:B------:R-:W-:Y:S02]  /*6dd0*/  LOP3.LUT P1, RZ, R145, 0xff, RZ, 0xc0, !PT ;  /* 0x000000ff91ff7812 */ /* 0x000fe4000782c0ff */
[----:B------:R-:W-:Y:S02]  /*6de0*/  CS2R R30, SRZ ;  /* 0x00000000001e7805 */ /* 0x000fe4000001ff00 */
[----:B------:R-:W-:Y:S02]  /*6df0*/  SEL R3, RZ, 0xffffffff, P2 ;  /* 0xffffffffff037807 */ /* 0x000fe40001000000 */
[----:B------:R-:W-:Y:S02]  /*6e00*/  CS2R R28, SRZ ;  /* 0x00000000001c7805 */ /* 0x000fe4000001ff00 */
[----:B------:R-:W-:Y:S02]  /*6e10*/  SEL R4, RZ, 0xffffffff, P0 ;  /* 0xffffffffff047807 */ /* 0x000fe40000000000 */
[----:B------:R-:W-:Y:S02]  /*6e20*/  CS2R R26, SRZ ;  /* 0x00000000001a7805 */ /* 0x000fe4000001ff00 */
[----:B------:R-:W-:Y:S02]  /*6e30*/  CS2R R24, SRZ ;  /* 0x0000000000187805 */ /* 0x000fe4000001ff00 */
[----:B------:R-:W-:Y:S02]  /*6e40*/  CS2R R18, SRZ ;  /* 0x0000000000127805 */ /* 0x000fe4000001ff00 */
[----:B------:R-:W-:Y:S02]  /*6e50*/  @P3 SEL R3, R4, R3, !P1 ;  /* 0x0000000304033207 */ /* 0x000fe40004800000 */
[----:B------:R-:W-:Y:S02]  /*6e60*/  CS2R R16, SRZ ;  /* 0x0000000000107805 */ /* 0x000fe4000001ff00 */
[----:B------:R-:W-:Y:S04]  /*6e70*/  LOP3.LUT R3, R3, 0x1, RZ, 0xc0, !PT ;  /* 0x0000000103037812 */ /* 0x000fe800078ec0ff */
[----:B------:R-:W-:Y:S01]  /*6e80*/  ISETP.NE.U32.AND P0, PT, R3, 0x1, PT ;  /* 0x000000010300780c */ /* 0x000fe20003f05070 */
[----:B------:R-:W-:Y:S01]  /*6e90*/  @!UPT UIADD3 URZ, UPT, UPT, URZ, URZ, URZ ;  /* 0x000000fffffff290 */ /* 0x000fe2000fffe0ff */
[----:B------:R-:W-:Y:S11]  /*6ea0*/  @!P5 BRA `(.L_x_115) ;  /* 0x00000000000cd947 */ /* 0x000ff60003800000 */
[----:B------:R-:W-:Y:S04]  /*6eb0*/  SHF.L.U32 R4, R140, 0x1f, RZ ;  /* 0x0000001f8c047819 */ /* 0x000fe800000006ff */
[----:B------:R-:W1:Y:S02]  /*6ec0*/  SYNCS.PHASECHK.TRANS64.TRYWAIT P1, [UR44+0x140], R4 ;  /* 0x00014004ff0075a7 */ /* 0x000e64000802112c */
[----:B-1----:R-:W-:Y:S05]  /*6ed0*/  @!P1 BRA `(.L_x_116) ;  /* 0x0000002400249947 */ /* 0x002fea0003800000 */
.L_x_115:
[----:B------:R-:W-:Y:S05]  /*6ee0*/  BSYNC B0 ;  /* 0x0000000000007941 */ /* 0x000fea0003800000 */
.L_x_114:
[----:B------:R2:W1:Y:S01]  /*6ef0*/  @P0 LDS.128 R32, [R144+UR44+0x200] ;  /* 0x0002002c90200984 */ /* 0x0004620008000c00 */
[----:B------:R-:W5:Y:S01]  /*6f00*/  S2UR UR5, SR_CgaCtaId ;  /* 0x00000000000579c3 */ /* 0x000f620000008800 */
[----:B------:R-:W-:Y:S01]  /*6f10*/  UIADD3 UR4, UPT, UPT, UR44, 0x148, URZ ;  /* 0x000001482c047890 */ /* 0x000fe2000fffe0ff */
[----:B------:R-:W-:Y:S01]  /*6f20*/  LOP3.LUT R140, R140, 0x1, RZ, 0x3c, !PT ;  /* 0x000000018c8c7812 */ /* 0x000fe200078e3cff */
[----:B------:R2:W1:Y:S04]  /*6f30*/  @P0 LDS.128 R28, [R143+0x10] ;  /* 0x000010008f1c0984 */ /* 0x0004680000000c00 */
[----:B------:R2:W1:Y:S04]  /*6f40*/  @P0 LDS.128 R24, [R150+0x20] ;  /* 0x0000200096180984 */ /* 0x0004680000000c00 */
[----:B------:R2:W1:Y:S01]  /*6f50*/  @P0 LDS.128 R16, [R149+0x30] ;  /* 0x0000300095100984 */ /* 0x0004620000000c00 */
[----:B------:R-:W-:Y:S01]  /*6f60*/  @!PT LDS RZ, [RZ] ;  /* 0x00000000fffff984 */ /* 0x000fe20000000800 */
[----:B------:R-:W-:Y:S01]  /*6f70*/  @!PT LDS RZ, [RZ] ;  /* 0x00000000fffff984 */ /* 0x000fe20000000800 */
[----:B------:R-:W-:Y:S01]  /*6f80*/  @!PT LDS RZ, [RZ] ;  /* 0x00000000fffff984 */ /* 0x000fe20000000800 */
[----:B------:R-:W-:Y:S01]  /*6f90*/  @!PT LDS RZ, [RZ] ;  /* 0x00000000fffff984 */ /* 0x000fe20000000800 */
[----:B------:R3:W-:Y:S06]  /*6fa0*/  MEMBAR.ALL.CTA ;  /* 0x0000000000007992 */ /* 0x0007ec0000008000 */
[----:B---3--:R-:W3:Y:S01]  /*6fb0*/  FENCE.VIEW.ASYNC.S ;  /* 0x00000000000073c6 */ /* 0x008ee20000000000 */
[----:B-----5:R-:W-:Y:S09]  /*6fc0*/  UPRMT UR4, UR5, 0x654, UR4 ;  /* 0x0000065405047896 */ /* 0x020ff20008000004 */
[----:B---3--:R-:W-:Y:S03]  /*6fd0*/  SYNCS.ARRIVE.TRANS64.RED.A1T0 RZ, [UR4], RZ ;  /* 0x000000ffffff79a7 */ /* 0x008fe60008100404 */
.L_x_113:
[----:B------:R-:W-:Y:S05]  /*6fe0*/  BSYNC B1 ;  /* 0x0000000000017941 */ /* 0x000fea0003800000 */
.L_x_112:
[----:B-1----:R-:W-:Y:S04]  /*6ff0*/  SHF.R.U32.HI R3, RZ, 0x15, R2 ;  /* 0x00000015ff037819 */ /* 0x002fe80000011602 */
[----:B------:R-:W-:Y:S01]  /*7000*/  LOP3.LUT P0, RZ, R3, 0x3, R146, 0x48, !PT ;  /* 0x0000000303ff7812 */ /* 0x000fe20007804892 */
[----:B------:R-:W-:Y:S01]  /*7010*/  @!UPT UIADD3 URZ, UPT, UPT, URZ, URZ, URZ ;  /* 0x000000fffffff290 */ /* 0x000fe2000fffe0ff */
[----:B----4-:R-:W-:Y:S11]  /*7020*/  @P4 BRA `(.L_x_117) ;  /* 0x0000000000084947 */ /* 0x010ff60003800000 */
[----:B------:R-:W1:Y:S02]  /*7030*/  SYNCS.PHASECHK.TRANS64.TRYWAIT P1, [R152+URZ+0x170], R0 ;  /* 0x00017000980075a7 */ /* 0x000e6400080211ff */
[----:B-1----:R-:W-:Y:S05]  /*7040*/  @!P1 BRA `(.L_x_118) ;  /* 0x0000002000e09947 */ /* 0x002fea0003800000 */
.L_x_117:
[----:B------:R-:W-:Y:S05]  /*7050*/  @!P0 BRA `(.L_x_119) ;  /* 0x0000000000408947 */ /* 0x000fea0003800000 */
[----:B------:R-:W4:Y:S01]  /*7060*/  LDCU.64 UR8, c[0x4][0x70] ;  /* 0x01000e00ff0877ac */ /* 0x000f220008000a00 */
[----:B------:R-:W-:Y:S01]  /*7070*/  MOV R15, 0x0 ;  /* 0x00000000000f7802 */ /* 0x000fe20000000f00 */
[----:B------:R-:W-:Y:S02]  /*7080*/  HFMA2 R12, -RZ, RZ, 0, 5.9604644775390625e-08 ;  /* 0x00000001ff0c7431 */ /* 0x000fe400000001ff */
[----:B------:R-:W-:Y:S02]  /*7090*/  IMAD.MOV.U32 R8, RZ, RZ, 0x192 ;  /* 0x00000192ff087424 */ /* 0x000fe400078e00ff */
[----:B------:R-:W-:Y:S01]  /*70a0*/  IMAD.MOV.U32 R13, RZ, RZ, RZ ;  /* 0x000000ffff0d7224 */ /* 0x000fe200078e00ff */
[----:B------:R-:W5:Y:S01]  /*70b0*/  LDCU.64 UR6, c[0x4][0x78] ;  /* 0x01000f00ff0677ac */ /* 0x000f620008000a00 */
[----:B------:R-:W1:Y:S01]  /*70c0*/  LDC.64 R14, c[0x4][R15] ;  /* 0x010000000f0e7b82 */ /* 0x000e620000000a00 */
[----:B------:R-:W2:Y:S01]  /*70d0*/  LDCU.64 UR4, c[0x4][0x10] ;  /* 0x01000200ff0477ac */ /* 0x000ea20008000a00 */
[----:B----4-:R-:W-:Y:S01]  /*70e0*/  MOV R5, UR9 ;  /* 0x0000000900057c02 */ /* 0x010fe20008000f00 */
[----:B------:R-:W-:Y:S01]  /*70f0*/  IMAD.U32 R4, RZ, RZ, UR8 ;  /* 0x00000008ff047e24 */ /* 0x000fe2000f8e00ff */
[----:B-----5:R-:W-:Y:S01]  /*7100*/  MOV R7, UR7 ;  /* 0x0000000700077c02 */ /* 0x020fe20008000f00 */
[----:B------:R-:W-:Y:S01]  /*7110*/  IMAD.U32 R6, RZ, RZ, UR6 ;  /* 0x00000006ff067e24 */ /* 0x000fe2000f8e00ff */
[----:B--2---:R-:W-:Y:S01]  /*7120*/  MOV R11, UR5 ;  /* 0x00000005000b7c02 */ /* 0x004fe20008000f00 */
[----:B------:R-:W-:Y:S02]  /*7130*/  IMAD.U32 R10, RZ, RZ, UR4 ;  /* 0x00000004ff0a7e24 */ /* 0x000fe4000f8e00ff */
[----:B------:R-:W-:Y:S07]  /*7140*/  LEPC R20, `(.L_x_119) ;  /* 0x000000001014794e */ /* 0x000fee0000000000 */
[----:B-1-3--:R-:W-:Y:S05]  /*7150*/  CALL.ABS.NOINC R14 ;  /* 0x000000000e007343 */ /* 0x00afea0003c00000 */
.L_x_119:
[----:B------:R-:W-:Y:S01]  /*7160*/  LOP3.LUT P0, RZ, R131, 0x60, RZ, 0xc0, !PT ;  /* 0x0000006083ff7812 */ /* 0x000fe2000780c0ff */
[----:B------:R-:W-:Y:S05]  /*7170*/  WARPSYNC.ALL ;  /* 0x0000000000007948 */ /* 0x000fea0003800000 */
[----:B------:R-:W-:Y:S01]  /*7180*/  R2UR UR4, R2 ;  /* 0x00000000020472ca */ /* 0x000fe200000e0000 */
[----:B------:R-:W-:Y:S01]  /*7190*/  BSSY.RECONVERGENT B0, `(.L_x_120) ;  /* 0x0000135000007945 */ /* 0x000fe20003800200 */
[----:B------:R-:W-:Y:S02]  /*71a0*/  F2FP.F16.E4M3.UNPACK_B R2, R32 ;  /* 0x00000020ff02723e */ /* 0x000fe400020006ff */
[-C--:B------:R-:W-:Y:S02]  /*71b0*/  F2FP.F16.E4M3.UNPACK_B R21, R33.reuse ;  /* 0x00000021ff15723e */ /* 0x080fe400020006ff */
[----:B------:R-:W-:Y:S01]  /*71c0*/  F2FP.F16.E4M3.UNPACK_B R12, R28 ;  /* 0x0000001cff0c723e */ /* 0x000fe200020006ff */
[----:B-1----:R-:W-:Y:S01]  /*71d0*/  HADD2.F32 R0, -RZ, R2.H0_H0 ;  /* 0x20000002ff007230 */ /* 0x002fe20000004100 */
[----:B------:R-:W-:Y:S01]  /*71e0*/  F2FP.F16.E4M3.UNPACK_B R32, R32.H1 ;  /* 0x00000020ff20723e */ /* 0x000fe200030006ff */
[--C-:B------:R-:W-:Y:S01]  /*71f0*/  HADD2.F32 R73, -RZ, R21.reuse.H0_H0 ;  /* 0x20000015ff497230 */ /* 0x100fe20000004100 */
[----:B------:R-:W-:Y:S01]  /*7200*/  F2FP.F16.E4M3.UNPACK_B R33, R33.H1 ;  /* 0x00000021ff21723e */ /* 0x000fe200030006ff */
[----:B------:R-:W-:Y:S01]  /*7210*/  HADD2.F32 R74, -RZ, R21.H1_H1 ;  /* 0x30000015ff4a7230 */ /* 0x000fe20000004100 */
[-C--:B------:R-:W-:Y:S01]  /*7220*/  F2FP.F16.E4M3.UNPACK_B R20, R34.reuse ;  /* 0x00000022ff14723e */ /* 0x080fe200020006ff */
[--C-:B------:R-:W-:Y:S01]  /*7230*/  HADD2.F32 R3, -RZ, R32.reuse.H0_H0 ;  /* 0x20000020ff037230 */ /* 0x100fe20000004100 */
[----:B------:R-:W-:Y:S01]  /*7240*/  F2FP.F16.E4M3.UNPACK_B R15, R34.H1 ;  /* 0x00000022ff0f723e */ /* 0x000fe200030006ff */
[----:B------:R-:W-:Y:S01]  /*7250*/  HADD2.F32 R72, -RZ, R32.H1_H1 ;  /* 0x30000020ff487230 */ /* 0x000fe20000004100 */
[-C--:B------:R-:W-:Y:S01]  /*7260*/  F2FP.F16.E4M3.UNPACK_B R14, R35.reuse ;  /* 0x00000023ff0e723e */ /* 0x080fe200020006ff */
[--C-:B------:R-:W-:Y:S01]  /*7270*/  HADD2.F32 R75, -RZ, R33.reuse.H0_H0 ;  /* 0x20000021ff4b7230 */ /* 0x100fe20000004100 */
[----:B------:R-:W-:Y:S01]  /*7280*/  F2FP.F16.E4M3.UNPACK_B R13, R35.H1 ;  /* 0x00000023ff0d723e */ /* 0x000fe200030006ff */
[----:B------:R-:W-:Y:S01]  /*7290*/  HADD2.F32 R76, -RZ, R33.H1_H1 ;  /* 0x30000021ff4c7230 */ /* 0x000fe20000004100 */
[----:B------:R-:W-:Y:S01]  /*72a0*/  F2FP.F16.E4M3.UNPACK_B R28, R28.H1 ;  /* 0x0000001cff1c723e */ /* 0x000fe200030006ff */
[--C-:B------:R-:W-:Y:S01]  /*72b0*/  HADD2.F32 R77, -RZ, R20.reuse.H0_H0 ;  /* 0x20000014ff4d7230 */ /* 0x100fe20000004100 */
[-C--:B------:R-:W-:Y:S01]  /*72c0*/  F2FP.F16.E4M3.UNPACK_B R11, R29.reuse ;  /* 0x0000001dff0b723e */ /* 0x080fe200020006ff */
        /* <DEDUP_REMOVED lines=43> */
[----:B------:R-:W-:Y:S01]  /*7580*/  IADD3 R152, PT, PT, R152, 0x180, RZ ;  /* 0x0000018098987810 */ /* 0x000fe20007ffe0ff */
[----:B------:R-:W-:Y:S01]  /*7590*/  HADD2.F32 R100, -RZ, R6.H1_H1 ;  /* 0x30000006ff647230 */ /* 0x000fe20000004100 */
[----:B------:R-:W-:Y:S01]  /*75a0*/  IADD3 R68, PT, PT, R68, 0x1, RZ ;  /* 0x0000000144447810 */ /* 0x000fe20007ffe0ff */
[--C-:B------:R-:W-:Y:S01]  /*75b0*/  HADD2.F32 R101, -RZ, R5.reuse.H0_H0 ;  /* 0x20000005ff657230 */ /* 0x100fe20000004100 */
[----:B------:R-:W-:Y:S01]  /*75c0*/  LOP3.LUT R152, R152, 0xfefffff8, RZ, 0xc0, !PT ;  /* 0xfefffff898987812 */ /* 0x000fe200078ec0ff */
[----:B------:R-:W-:Y:S02]  /*75d0*/  HADD2.F32 R102, -RZ, R5.H1_H1 ;  /* 0x30000005ff667230 */ /* 0x000fe40000004100 */
[--C-:B------:R-:W-:Y:S02]  /*75e0*/  HADD2.F32 R103, -RZ, R4.reuse.H0_H0 ;  /* 0x20000004ff677230 */ /* 0x100fe40000004100 */
[----:B------:R-:W-:Y:S02]  /*75f0*/  HADD2.F32 R104, -RZ, R4.H1_H1 ;  /* 0x30000004ff687230 */ /* 0x000fe40000004100 */
[----:B------:R-:W1:Y:S01]  /*7600*/  LDTM.x64 R4, tmem[UR4] ;  /* 0x00000004000479ee */ /* 0x000e620008340000 */
[----:B------:R-:W-:Y:S01]  /*7610*/  NOP ;  /* 0x0000000000007918 */ /* 0x000fe20000000000 */
[----:B-1----:R1:W-:Y:S01]  /*7620*/  SYNCS.ARRIVE.TRANS64.RED.A1T0 RZ, [R152+URZ], RZ ;  /* 0x000000ff98ff79a7 */ /* 0x0023e200081004ff */
[----:B------:R-:W-:Y:S02]  /*7630*/  HADD2.F32 R2, -RZ, R2.H1_H1 ;  /* 0x30000002ff027230 */ /* 0x000fe40000004100 */
[--C-:B------:R-:W-:Y:S02]  /*7640*/  HADD2.F32 R105, -RZ, R106.reuse.H0_H0 ;  /* 0x2000006aff697230 */ /* 0x100fe40000004100 */
        /* <DEDUP_REMOVED lines=9> */
[C---:B---3--:R-:W-:Y:S01]  /*76e0*/  FMUL R4, R70.reuse, R4 ;  /* 0x0000000446047220 */ /* 0x048fe20000400000 */
[C---:B------:R-:W-:Y:S01]  /*76f0*/  FMUL R5, R70.reuse, R5 ;  /* 0x0000000546057220 */ /* 0x040fe20000400000 */
[C---:B------:R-:W-:Y:S01]  /*7700*/  FMUL R8, R70.reuse, R8 ;  /* 0x0000000846087220 */ /* 0x040fe20000400000 */
[C---:B------:R-:W-:Y:S01]  /*7710*/  FMUL R9, R70.reuse, R9 ;  /* 0x0000000946097220 */ /* 0x040fe20000400000 */
[C---:B------:R-:W-:Y:S01]  /*7720*/  FFMA R4, R71.reuse, R0, R4 ;  /* 0x0000000047047223 */ /* 0x040fe20000000004 */
[C---:B------:R-:W-:Y:S01]  /*7730*/  FFMA R5, R71.reuse, R2, R5 ;  /* 0x0000000247057223 */ /* 0x040fe20000000005 */
[C---:B------:R-:W-:Y:S01]  /*7740*/  FMUL R12, R70.reuse, R12 ;  /* 0x0000000c460c7220 */ /* 0x040fe20000400000 */
[C---:B------:R-:W-:Y:S01]  /*7750*/  FMUL R13, R70.reuse, R13 ;  /* 0x0000000d460d7220 */ /* 0x040fe20000400000 */
[C---:B------:R-:W-:Y:S01]  /*7760*/  FMUL R0, R70.reuse, R16 ;  /* 0x0000001046007220 */ /* 0x040fe20000400000 */
[C---:B------:R-:W-:Y:S01]  /*7770*/  FMUL R2, R70.reuse, R17 ;  /* 0x0000001146027220 */ /* 0x040fe20000400000 */
[C---:B------:R-:W-:Y:S01]  /*7780*/  FMUL R17, R70.reuse, R24 ;  /* 0x0000001846117220 */ /* 0x040fe20000400000 */
[--C-:B------:R-:W-:Y:S02]  /*7790*/  HADD2.F32 R125, -RZ, R126.reuse.H0_H0 ;  /* 0x2000007eff7d7230 */ /* 0x100fe40000004100 */
[C---:B------:R-:W-:Y:S01]  /*77a0*/  FMUL R6, R70.reuse, R6 ;  /* 0x0000000646067220 */ /* 0x040fe20000400000 */
[----:B------:R-:W-:Y:S02]  /*77b0*/  HADD2.F32 R126, -RZ, R126.H1_H1 ;  /* 0x3000007eff7e7230 */ /* 0x000fe40000004100 */
[C---:B------:R-:W-:Y:S01]  /*77c0*/  FMUL R7, R70.reuse, R7 ;  /* 0x0000000746077220 */ /* 0x040fe20000400000 */
[C---:B------:R-:W-:Y:S01]  /*77d0*/  FMUL R10, R70.reuse, R10 ;  /* 0x0000000a460a7220 */ /* 0x040fe20000400000 */
[C---:B------:R-:W-:Y:S01]  /*77e0*/  FFMA R6, R71.reuse, R3, R6 ;  /* 0x0000000347067223 */ /* 0x040fe20000000006 */
[C---:B------:R-:W-:Y:S01]  /*77f0*/  FMUL R11, R70.reuse, R11 ;  /* 0x0000000b460b7220 */ /* 0x040fe20000400000 */
[C---:B------:R-:W-:Y:S01]  /*7800*/  FFMA R7, R71.reuse, R72, R7 ;  /* 0x0000004847077223 */ /* 0x040fe20000000007 */
[C---:B------:R-:W-:Y:S01]  /*7810*/  FFMA R8, R71.reuse, R73, R8 ;  /* 0x0000004947087223 */ /* 0x040fe20000000008 */
[C---:B------:R-:W-:Y:S01]  /*7820*/  FFMA R9, R71.reuse, R74, R9 ;  /* 0x0000004a47097223 */ /* 0x040fe20000000009 */
[C---:B------:R-:W-:Y:S01]  /*7830*/  FFMA R10, R71.reuse, R75, R10 ;  /* 0x0000004b470a7223 */ /* 0x040fe2000000000a */
[C---:B------:R-:W-:Y:S01]  /*7840*/  FFMA R11, R71.reuse, R76, R11 ;  /* 0x0000004c470b7223 */ /* 0x040fe2000000000b */
[C---:B------:R-:W-:Y:S01]  /*7850*/  FFMA R12, R71.reuse, R77, R12 ;  /* 0x0000004d470c7223 */ /* 0x040fe2000000000c */
[----:B------:R-:W-:Y:S01]  /*7860*/  FFMA R13, R71, R78, R13 ;  /* 0x0000004e470d7223 */ /* 0x000fe2000000000d */
[----:B------:R-:W-:Y:S01]  /*7870*/  F2FP.SATFINITE.E4M3.F32.PACK_AB_MERGE_C R76, R7, R6, RZ ;  /* 0x00000006074c723e */ /* 0x000fe200048070ff */
[--C-:B------:R-:W-:Y:S02]  /*7880*/  HADD2.F32 R74, -RZ, R129.reuse.H0_H0 ;  /* 0x20000081ff4a7230 */ /* 0x100fe40000004100 */
[C---:B------:R-:W-:Y:S01]  /*7890*/  FMUL R7, R70.reuse, R20 ;  /* 0x0000001446077220 */ /* 0x040fe20000400000 */
[----:B------:R-:W-:Y:S01]  /*78a0*/  HADD2.F32 R75, -RZ, R129.H1_H1 ;  /* 0x30000081ff4b7230 */ /* 0x000fe20000004100 */
[----:B------:R-:W-:Y:S01]  /*78b0*/  F2FP.SATFINITE.E4M3.F32.PACK_AB_MERGE_C R129, R11, R10, RZ ;  /* 0x0000000a0b81723e */ /* 0x000fe200048070ff */
        /* <DEDUP_REMOVED lines=12> */
[----:B------:R-:W-:Y:S01]  /*7980*/  FFMA R3, R71, R83, R3 ;  /* 0x0000005347037223 */ /* 0x000fe20000000003 */
[C---:B------:R-:W-:Y:S01]  /*7990*/  FMUL R25, R70.reuse, R32 ;  /* 0x0000002046197220 */ /* 0x040fe20000400000 */
[----:B------:R-:W-:Y:S01]  /*79a0*/  F2FP.SATFINITE.E4M3.F32.PACK_AB_MERGE_C R14, R15, R14, RZ ;  /* 0x0000000e0f0e723e */ /* 0x000fe200048070ff */
[C---:B------:R-:W-:Y:S01]  /*79b0*/  FMUL R6, R70.reuse, R19 ;  /* 0x0000001346067220 */ /* 0x040fe20000400000 */
[C---:B------:R-:W-:Y:S01]  /*79c0*/  FMUL R11, R70.reuse, R22 ;  /* 0x00000016460b7220 */ /* 0x040fe20000400000 */
[C---:B------:R-:W-:Y:S01]  /*79d0*/  FMUL R22, R70.reuse, R29 ;  /* 0x0000001d46167220 */ /* 0x040fe20000400000 */
[C---:B------:R-:W-:Y:S01]  /*79e0*/  FMUL R29, R70.reuse, R36 ;  /* 0x00000024461d7220 */ /* 0x040fe20000400000 */
[C---:B------:R-:W-:Y:S01]  /*79f0*/  FFMA R6, R71.reuse, R84, R6 ;  /* 0x0000005447067223 */ /* 0x040fe20000000006 */
[C---:B------:R-:W-:Y:S01]  /*7a00*/  FFMA R7, R71.reuse, R85, R7 ;  /* 0x0000005547077223 */ /* 0x040fe20000000007 */
[C---:B------:R-:W-:Y:S01]  /*7a10*/  FFMA R10, R71.reuse, R86, R10 ;  /* 0x00000056470a7223 */ /* 0x040fe2000000000a */
[C---:B------:R-:W-:Y:S01]  /*7a20*/  FFMA R11, R71.reuse, R87, R11 ;  /* 0x00000057470b7223 */ /* 0x040fe2000000000b */
[----:B------:R-:W-:Y:S01]  /*7a30*/  FMUL R16, R70, R23 ;  /* 0x0000001746107220 */ /* 0x000fe20000400000 */
[----:B------:R-:W-:Y:S01]  /*7a40*/  F2FP.SATFINITE.E4M3.F32.PACK_AB_MERGE_C R3, R6, R3, RZ ;  /* 0x000000030603723e */ /* 0x000fe200048070ff */
        /* <DEDUP_REMOVED lines=10> */
[----:B------:R-:W-:Y:S01]  /*7af0*/  FMUL R30, R70, R37 ;  /* 0x00000025461e7220 */ /* 0x000fe20000400000 */
[----:B------:R-:W-:Y:S01]  /*7b00*/  F2FP.SATFINITE.E4M3.F32.PACK_AB_MERGE_C R16, R10, R7, R16 ;  /* 0x000000070a10723e */ /* 0x000fe20004807010 */
        /* <DEDUP_REMOVED lines=23> */
[----:B------:R-:W-:Y:S01]  /*7c80*/  FFMA R31, R71, R103, R31 ;  /* 0x00000067471f7223 */ /* 0x000fe2000000001f */
[----:B------:R-:W-:Y:S01]  /*7c90*/  FMUL R45, R70, R52 ;  /* 0x00000034462d7220 */ /* 0x000fe20000400000 */
[----:B------:R-:W-:Y:S01]  /*7ca0*/  F2FP.SATFINITE.E4M3.F32.PACK_AB_MERGE_C R19, R28, R27, RZ ;  /* 0x0000001b1c13723e */ /* 0x000fe200048070ff */
[C---:B------:R-:W-:Y:S01]  /*7cb0*/  FMUL R52, R70.reuse, R59 ;  /* 0x0000003b46347220 */ /* 0x040fe20000400000 */
[C---:B------:R-:W-:Y:S01]  /*7cc0*/  FMUL R59, R70.reuse, R66 ;  /* 0x00000042463b7220 */ /* 0x040fe20000400000 */
[----:B------:R-:W-:Y:S01]  /*7cd0*/  F2FP.SATFINITE.E4M3.F32.PACK_AB_MERGE_C R66, R13, R12, R14 ;  /* 0x0000000c0d42723e */ /* 0x000fe2000480700e */
[----:B------:R-:W-:Y:S01]  /*7ce0*/  FMUL R32, R70, R39 ;  /* 0x0000002746207220 */ /* 0x000fe20000400000 */
[--C-:B------:R-:W-:Y:S01]  /*7cf0*/  HADD2.F32 R107, -RZ, R108.reuse.H0_H0 ;  /* 0x2000006cff6b7230 */ /* 0x100fe20000004100 */
[----:B------:R-:W-:Y:S01]  /*7d00*/  F2FP.SATFINITE.E4M3.F32.PACK_AB_MERGE_C R19, R26, R25, R19 ;  /* 0x000000191a13723e */ /* 0x000fe20004807013 */
[----:B------:R-:W-:Y:S02]  /*7d10*/  HADD2.F32 R108, -RZ, R108.H1_H1 ;  /* 0x3000006cff6c7230 */ /* 0x000fe40000004100 */
[C---:B------:R-:W-:Y:S01]  /*7d20*/  FFMA R32, R71.reuse, R104, R32 ;  /* 0x0000006847207223 */ /* 0x040fe20000000020 */
[C---:B------:R-:W-:Y:S01]  /*7d30*/  FFMA R33, R71.reuse, R105, R33 ;  /* 0x0000006947217223 */ /* 0x040fe20000000021 */
[C---:B------:R-:W-:Y:S01]  /*7d40*/  FFMA R34, R71.reuse, R106, R34 ;  /* 0x0000006a47227223 */ /* 0x040fe20000000022 */
[C---:B------:R-:W-:Y:S01]  /*7d50*/  FMUL R35, R70.reuse, R42 ;  /* 0x0000002a46237220 */ /* 0x040fe20000400000 */
[----:B------:R-:W-:Y:S01]  /*7d60*/  FMUL R42, R70, R49 ;  /* 0x00000031462a7220 */ /* 0x000fe20000400000 */
[----:B------:R-:W-:Y:S01]  /*7d70*/  F2FP.SATFINITE.E4M3.F32.PACK_AB_MERGE_C R32, R32, R31, RZ ;  /* 0x0000001f2020723e */ /* 0x000fe200048070ff */
[C---:B------:R-:W-:Y:S01]  /*7d80*/  FMUL R49, R70.reuse, R56 ;  /* 0x0000003846317220 */ /* 0x040fe20000400000 */
[C---:B------:R-:W-:Y:S01]  /*7d90*/  FMUL R36, R70.reuse, R43 ;  /* 0x0000002b46247220 */ /* 0x040fe20000400000 */
[--C-:B------:R-:W-:Y:S02]  /*7da0*/  HADD2.F32 R111, -RZ, R112.reuse.H0_H0 ;  /* 0x20000070ff6f7230 */ /* 0x100fe40000004100 */
[C---:B------:R-:W-:Y:S01]  /*7db0*/  FFMA R35, R71.reuse, R107, R35 ;  /* 0x0000006b47237223 */ /* 0x040fe20000000023 */
[----:B------:R-:W-:Y:S02]  /*7dc0*/  HADD2.F32 R112, -RZ, R112.H1_H1 ;  /* 0x30000070ff707230 */ /* 0x000fe40000004100 */
[C---:B------:R-:W-:Y:S01]  /*7dd0*/  FMUL R39, R70.reuse, R46 ;  /* 0x0000002e46277220 */ /* 0x040fe20000400000 */
[C---:B------:R-:W-:Y:S01]  /*7de0*/  FFMA R36, R71.reuse, R108, R36 ;  /* 0x0000006c47247223 */ /* 0x040fe20000000024 */
[C---:B------:R-:W-:Y:S01]  /*7df0*/  FMUL R40, R70.reuse, R47 ;  /* 0x0000002f46287220 */ /* 0x040fe20000400000 */
[C---:B------:R-:W-:Y:S01]  /*7e00*/  FFMA R37, R71.reuse, R109, R37 ;  /* 0x0000006d47257223 */ /* 0x040fe20000000025 */
[C---:B------:R-:W-:Y:S01]  /*7e10*/  FFMA R38, R71.reuse, R110, R38 ;  /* 0x0000006e47267223 */ /* 0x040fe20000000026 */
        /* <DEDUP_REMOVED lines=8> */
[C---:B------:R-:W-:Y:S01]  /*7ea0*/  FMUL R46, R70.reuse, R53 ;  /* 0x00000035462e7220 */ /* 0x040fe20000400000 */
[--C-:B------:R-:W-:Y:S02]  /*7eb0*/  HADD2.F32 R119, -RZ, R120.reuse.H0_H0 ;  /* 0x20000078ff777230 */ /* 0x100fe40000004100 */
[C---:B------:R-:W-:Y:S01]  /*7ec0*/  FMUL R50, R70.reuse, R57 ;  /* 0x0000003946327220 */ /* 0x040fe20000400000 */
[C---:B------:R-:W-:Y:S01]  /*7ed0*/  FMUL R51, R70.reuse, R58 ;  /* 0x0000003a46337220 */ /* 0x040fe20000400000 */
[C---:B------:R-:W-:Y:S01]  /*7ee0*/  FMUL R53, R70.reuse, R60 ;  /* 0x0000003c46357220 */ /* 0x040fe20000400000 */
[C---:B------:R-:W-:Y:S01]  /*7ef0*/  FFMA R43, R71.reuse, R115, R43 ;  /* 0x00000073472b7223 */ /* 0x040fe2000000002b */
[----:B------:R-:W-:Y:S02]  /*7f00*/  HADD2.F32 R120, -RZ, R120.H1_H1 ;  /* 0x30000078ff787230 */ /* 0x000fe40000004100 */
[C---:B------:R-:W-:Y:S01]  /*7f10*/  FMUL R47, R70.reuse, R54 ;  /* 0x00000036462f7220 */ /* 0x040fe20000400000 */
[C---:B------:R-:W-:Y:S01]  /*7f20*/  FMUL R57, R70.reuse, R64 ;  /* 0x0000004046397220 */ /* 0x040fe20000400000 */
[C---:B------:R-:W-:Y:S01]  /*7f30*/  FMUL R58, R70.reuse, R65 ;  /* 0x00000041463a7220 */ /* 0x040fe20000400000 */
[C---:B------:R-:W-:Y:S01]  /*7f40*/  FMUL R60, R70.reuse, R67 ;  /* 0x00000043463c7220 */ /* 0x040fe20000400000 */
[----:B------:R-:W-:Y:S01]  /*7f50*/  FFMA R44, R71, R116, R44 ;  /* 0x00000074472c7223 */ /* 0x000fe2000000002c */
[----:B------:R-:W-:Y:S01]  /*7f60*/  FMUL R48, R70, R55 ;  /* 0x0000003746307220 */ /* 0x000fe20000400000 */
[----:B------:R-:W-:Y:S01]  /*7f70*/  F2FP.SATFINITE.E4M3.F32.PACK_AB_MERGE_C R64, R5, R4, R76 ;  /* 0x000000040540723e */ /* 0x000fe2000480704c */
[----:B------:R-:W-:Y:S01]  /*7f80*/  FFMA R45, R71, R117, R45 ;  /* 0x00000075472d7223 */ /* 0x000fe2000000002d */
[----:B------:R-:W-:Y:S01]  /*7f90*/  F2FP.SATFINITE.E4M3.F32.PACK_AB_MERGE_C R65, R9, R8, R129 ;  /* 0x000000080941723e */ /* 0x000fe20004807081 */
[C---:B------:R-:W-:Y:S01]  /*7fa0*/  FFMA R46, R71.reuse, R118, R46 ;  /* 0x00000076472e7223 */ /* 0x040fe2000000002e */
[----:B------:R-:W-:Y:S01]  /*7fb0*/  F2FP.SATFINITE.E4M3.F32.PACK_AB_MERGE_C R67, R2, R0, R3 ;  /* 0x000000000243723e */ /* 0x000fe20004807003 */
[--C-:B------:R-:W-:Y:S02]  /*7fc0*/  HADD2.F32 R123, -RZ, R124.reuse.H0_H0 ;  /* 0x2000007cff7b7230 */ /* 0x100fe40000004100 */
[C---:B------:R-:W-:Y:S01]  /*7fd0*/  FFMA R47, R71.reuse, R119, R47 ;  /* 0x00000077472f7223 */ /* 0x040fe2000000002f */
[----:B------:R-:W-:Y:S02]  /*7fe0*/  HADD2.F32 R124, -RZ, R124.H1_H1 ;  /* 0x3000007cff7c7230 */ /* 0x000fe40000004100 */
[C---:B------:R-:W-:Y:S01]  /*7ff0*/  FFMA R48, R71.reuse, R120, R48 ;  /* 0x0000007847307223 */ /* 0x040fe20000000030 */
[----:B------:R1:W-:Y:S01]  /*8000*/  STS.128 [R144+UR44+0x2200], R64 ;  /* 0x0022004090007988 */ /* 0x0003e20008000c2c */
[C---:B------:R-:W-:Y:S01]  /*8010*/  FFMA R49, R71.reuse, R121, R49 ;  /* 0x0000007947317223 */ /* 0x040fe20000000031 */
[C---:B------:R-:W-:Y:S01]  /*8020*/  FFMA R50, R71.reuse, R122, R50 ;  /* 0x0000007a47327223 */ /* 0x040fe20000000032 */
[C---:B------:R-:W-:Y:S01]  /*8030*/  FMUL R54, R70.reuse, R61 ;  /* 0x0000003d46367220 */ /* 0x040fe20000400000 */
[--C-:B------:R-:W-:Y:S02]  /*8040*/  HADD2.F32 R127, -RZ, R128.reuse.H0_H0 ;  /* 0x20000080ff7f7230 */ /* 0x100fe40000004100 */
[C---:B------:R-:W-:Y:S01]  /*8050*/  FFMA R51, R71.reuse, R123, R51 ;  /* 0x0000007b47337223 */ /* 0x040fe20000000033 */
[----:B------:R-:W-:Y:S02]  /*8060*/  HADD2.F32 R128, -RZ, R128.H1_H1 ;  /* 0x30000080ff807230 */ /* 0x000fe40000004100 */
[----:B------:R-:W-:Y:S01]  /*8070*/  FMUL R55, R70, R62 ;  /* 0x0000003e46377220 */ /* 0x000fe20000400000 */
[----:B------:R1:W-:Y:S01]  /*8080*/  STS.128 [R143+0x2010], R16 ;  /* 0x002010108f007388 */ /* 0x0003e20000000c00 */
[----:B------:R-:W-:Y:S01]  /*8090*/  F2FP.SATFINITE.E4M3.F32.PACK_AB_MERGE_C R35, R36, R35, RZ ;  /* 0x000000232423723e */ /* 0x000fe200048070ff */
[C---:B------:R-:W-:Y:S01]  /*80a0*/  FFMA R52, R71.reuse, R124, R52 ;  /* 0x0000007c47347223 */ /* 0x040fe20000000034 */
[----:B------:R-:W-:Y:S01]  /*80b0*/  FMUL R56, R70, R63 ;  /* 0x0000003f46387220 */ /* 0x000fe20000400000 */
[C---:B------:R-:W-:Y:S01]  /*80c0*/  FFMA R53, R71.reuse, R125, R53 ;  /* 0x0000007d47357223 */ /* 0x040fe20000000035 */
[C---:B------:R-:W-:Y:S01]  /*80d0*/  FFMA R54, R71.reuse, R126, R54 ;  /* 0x0000007e47367223 */ /* 0x040fe20000000036 */
[C---:B------:R-:W-:Y:S01]  /*80e0*/  FFMA R55, R71.reuse, R127, R55 ;  /* 0x0000007f47377223 */ /* 0x040fe20000000037 */
[C---:B------:R-:W-:Y:S01]  /*80f0*/  FFMA R56, R71.reuse, R128, R56 ;  /* 0x0000008047387223 */ /* 0x040fe20000000038 */
[----:B------:R-:W-:Y:S01]  /*8100*/  F2FP.SATFINITE.E4M3.F32.PACK_AB_MERGE_C R39, R40, R39, RZ ;  /* 0x000000272827723e */ /* 0x000fe200048070ff */
[C---:B------:R-:W-:Y:S01]  /*8110*/  FFMA R57, R71.reuse, R72, R57 ;  /* 0x0000004847397223 */ /* 0x040fe20000000039 */
[----:B------:R-:W-:Y:S01]  /*8120*/  F2FP.SATFINITE.E4M3.F32.PACK_AB_MERGE_C R43, R44, R43, RZ ;  /* 0x0000002b2c2b723e */ /* 0x000fe200048070ff */
[C---:B------:R-:W-:Y:S01]  /*8130*/  FFMA R58, R71.reuse, R73, R58 ;  /* 0x00000049473a7223 */ /* 0x040fe2000000003a */
[C---:B------:R-:W-:Y:S01]  /*8140*/  FFMA R59, R71.reuse, R74, R59 ;  /* 0x0000004a473b7223 */ /* 0x040fe2000000003b */
[----:B------:R-:W-:Y:S01]  /*8150*/  F2FP.SATFINITE.E4M3.F32.PACK_AB_MERGE_C R33, R34, R33, R35 ;  /* 0x000000212221723e */ /* 0x000fe20004807023 */
[----:B------:R-:W-:Y:S01]  /*8160*/  FFMA R60, R71, R75, R60 ;  /* 0x0000004b473c7223 */ /* 0x000fe2000000003c */
[----:B------:R-:W-:Y:S02]  /*8170*/  F2FP.SATFINITE.E4M3.F32.PACK_AB_MERGE_C R32, R30, R29, R32 ;  /* 0x0000001d1e20723e */ /* 0x000fe40004807020 */
[----:B------:R-:W-:Y:S02]  /*8180*/  F2FP.SATFINITE.E4M3.F32.PACK_AB_MERGE_C R34, R38, R37, R39 ;  /* 0x000000252622723e */ /* 0x000fe40004807027 */
[----:B------:R-:W-:Y:S02]  /*8190*/  F2FP.SATFINITE.E4M3.F32.PACK_AB_MERGE_C R35, R42, R41, R43 ;  /* 0x000000292a23723e */ /* 0x000fe4000480702b */
[----:B------:R-:W-:Y:S02]  /*81a0*/  F2FP.SATFINITE.E4M3.F32.PACK_AB_MERGE_C R51, R52, R51, RZ ;  /* 0x000000333433723e */ /* 0x000fe400048070ff */
[----:B------:R-:W-:Y:S01]  /*81b0*/  F2FP.SATFINITE.E4M3.F32.PACK_AB_MERGE_C R48, R48, R47, RZ ;  /* 0x0000002f3030723e */ /* 0x000fe200048070ff */
[----:B------:R1:W-:Y:S01]  /*81c0*/  STS.128 [R150+0x2020], R32 ;  /* 0x0020202096007388 */ /* 0x0003e20000000c00 */
[----:B------:R-:W-:Y:S02]  /*81d0*/  F2FP.SATFINITE.E4M3.F32.PACK_AB_MERGE_C R55, R56, R55, RZ ;  /* 0x000000373837723e */ /* 0x000fe400048070ff */
[----:B------:R-:W-:Y:S02]  /*81e0*/  F2FP.SATFINITE.E4M3.F32.PACK_AB_MERGE_C R59, R60, R59, RZ ;  /* 0x0000003b3c3b723e */ /* 0x000fe400048070ff */
[----:B------:R-:W-:Y:S02]  /*81f0*/  F2FP.SATFINITE.E4M3.F32.PACK_AB_MERGE_C R49, R50, R49, R51 ;  /* 0x000000313231723e */ /* 0x000fe40004807033 */
[----:B------:R-:W-:Y:S02]  /*8200*/  F2FP.SATFINITE.E4M3.F32.PACK_AB_MERGE_C R48, R46, R45, R48 ;  /* 0x0000002d2e30723e */ /* 0x000fe40004807030 */
[----:B------:R-:W-:Y:S02]  /*8210*/  F2FP.SATFINITE.E4M3.F32.PACK_AB_MERGE_C R50, R54, R53, R55 ;  /* 0x000000353632723e */ /* 0x000fe40004807037 */
[----:B------:R-:W-:Y:S05]  /*8220*/  F2FP.SATFINITE.E4M3.F32.PACK_AB_MERGE_C R51, R58, R57, R59 ;  /* 0x000000393a33723e */ /* 0x000fea000480703b */
[----:B------:R1:W-:Y:S01]  /*8230*/  STS.128 [R149+0x2030], R48 ;  /* 0x0020303095007388 */ /* 0x0003e20000000c00 */
[----:B------:R-:W-:Y:S01]  /*8240*/  @!PT LDS RZ, [RZ] ;  /* 0x00000000fffff984 */ /* 0x000fe20000000800 */
[----:B------:R-:W-:Y:S01]  /*8250*/  @!PT LDS RZ, [RZ] ;  /* 0x00000000fffff984 */ /* 0x000fe20000000800 */
[----:B------:R-:W-:Y:S01]  /*8260*/  @!PT LDS RZ, [RZ] ;  /* 0x00000000fffff984 */ /* 0x000fe20000000800 */
[----:B------:R-:W-:Y:S01]  /*8270*/  @!PT LDS RZ, [RZ] ;  /* 0x00000000fffff984 */ /* 0x000fe20000000800 */
[----:B------:R3:W-:Y:S07]  /*8280*/  MEMBAR.ALL.CTA ;  /* 0x0000000000007992 */ /* 0x0007ee0000008000 */
[----:B---3--:R-:W3:Y:S02]  /*8290*/  FENCE.VIEW.ASYNC.S ;  /* 0x00000000000073c6 */ /* 0x008ee40000000000 */
[----:B---3--:R-:W-:Y:S06]  /*82a0*/  BAR.SYNC.DEFER_BLOCKING 0x1, 0x80 ;  /* 0x0042000000007b1d */ /* 0x008fec0000010000 */
[----:B------:R-:W-:Y:S05]  /*82b0*/  @P0 BRA `(.L_x_121) ;  /* 0x0000000000880947 */ /* 0x000fea0003800000 */
[----:B------:R-:W3:Y:S01]  /*82c0*/  LDCU.128 UR12, c[0x0][0xb90] ;  /* 0x00017200ff0c77ac */ /* 0x000ee20008000c00 */
[----:B------:R-:W4:Y:S01]  /*82d0*/  LDCU UR18, c[0x0][0xba0] ;  /* 0x00017400ff1277ac */ /* 0x000f220008000800 */
[----:B------:R-:W-:Y:S02]  /*82e0*/  USHF.L.U32 UR10, UR49, 0x7, URZ ;  /* 0x00000007310a7899 */ /* 0x000fe400080006ff */
[----:B------:R-:W-:Y:S02]  /*82f0*/  UISETP.NE.AND UP0, UPT, UR56, 0x1, UPT ;  /* 0x000000013800788c */ /* 0x000fe4000bf05270 */
[----:B------:R-:W-:Y:S01]  /*8300*/  UIMAD.WIDE.U32 UR4, UR10, UR57, URZ ;  /* 0x000000390a0472a5 */ /* 0x000fe2000f8e00ff */
[----:B------:R-:W5:Y:S01]  /*8310*/  LDCU.64 UR16, c[0x0][0x348] ;  /* 0x00006900ff1077ac */ /* 0x000f620008000a00 */
[----:B------:R-:W-:Y:S02]  /*8320*/  UIADD3 UR8, UPT, UPT, UR44, 0x2200, URZ ;  /* 0x000022002c087890 */ /* 0x000fe4000fffe0ff */
[----:B---3--:R-:W-:Y:S02]  /*8330*/  UISETP.NE.AND UP1, UPT, UR14, 0x1, UPT ;  /* 0x000000010e00788c */ /* 0x008fe4000bf25270 */
[----:B------:R-:W-:Y:S02]  /*8340*/  USHF.L.U32 UR9, UR51, 0x6, URZ ;  /* 0x0000000633097899 */ /* 0x000fe400080006ff */
[----:B------:R-:W-:Y:S01]  /*8350*/  MOV R151, UR8 ;  /* 0x0000000800977c02 */ /* 0x000fe20008000f00 */
[----:B------:R-:W-:Y:S02]  /*8360*/  UMOV UR4, UR5 ;  /* 0x0000000500047c82 */ /* 0x000fe40008000000 */
[----:B------:R-:W-:Y:S01]  /*8370*/  USHF.R.U32.HI UR4, URZ, UR58, UR4 ;  /* 0x0000003aff047299 */ /* 0x000fe20008011604 */
[----:B------:R-:W-:Y:S03]  /*8380*/  R2UR UR8, R151 ;  /* 0x00000000970872ca */ /* 0x000fe600000e0000 */
[----:B------:R-:W-:Y:S02]  /*8390*/  USEL UR11, UR10, UR4, !UP0 ;  /* 0x000000040a0b7287 */ /* 0x000fe4000c000000 */
[----:B------:R-:W-:Y:S02]  /*83a0*/  UISETP.NE.AND UP0, UPT, UR59, 0x1, UPT ;  /* 0x000000013b00788c */ /* 0x000fe4000bf05270 */
[----:B------:R-:W-:Y:S07]  /*83b0*/  UIMAD.WIDE.U32 UR4, UR11, UR12, URZ ;  /* 0x0000000c0b0472a5 */ /* 0x000fee000f8e00ff */
[----:B------:R-:W-:Y:S02]  /*83c0*/  UMOV UR4, UR5 ;  /* 0x0000000500047c82 */ /* 0x000fe40008000000 */
[----:B------:R-:W-:Y:S04]  /*83d0*/  USHF.R.U32.HI UR4, URZ, UR13, UR4 ;  /* 0x0000000dff047299 */ /* 0x000fe80008011604 */
[----:B------:R-:W-:Y:S02]  /*83e0*/  USEL UR12, UR11, UR4, !UP0 ;  /* 0x000000040b0c7287 */ /* 0x000fe4000c000000 */
[----:B-----5:R-:W-:Y:S02]  /*83f0*/  UIADD3 UR4, UP0, UPT, UR16, 0x780, URZ ;  /* 0x0000078010047890 */ /* 0x020fe4000ff1e0ff */
[----:B------:R-:W-:Y:S07]  /*8400*/  UIMAD.WIDE.U32 UR6, UR12, UR15, URZ ;  /* 0x0000000f0c0672a5 */ /* 0x000fee000f8e00ff */
[----:B------:R-:W-:Y:S01]  /*8410*/  UMOV UR5, UR7 ;  /* 0x0000000700057c82 */ /* 0x000fe20008000000 */
[----:B------:R-:W-:Y:S02]  /*8420*/  UIADD3 UR7, UPT, UPT, -UR11, URZ, URZ ;  /* 0x000000ff0b077290 */ /* 0x000fe4000fffe1ff */
[----:B----4-:R-:W-:Y:S02]  /*8430*/  USHF.R.U32.HI UR5, URZ, UR18, UR5 ;  /* 0x00000012ff057299 */ /* 0x010fe40008011605 */
[----:B------:R-:W-:Y:S02]  /*8440*/  UIMAD UR10, UR56, UR7, UR10 ;  /* 0x00000007380a72a4 */ /* 0x000fe4000f8e020a */
[----:B------:R-:W-:Y:S02]  /*8450*/  USEL UR13, UR12, UR5, !UP1 ;  /* 0x000000050c0d7287 */ /* 0x000fe4000c800000 */
[----:B------:R-:W-:Y:S02]  /*8460*/  UIADD3 UR5, UPT, UPT, -UR12, URZ, URZ ;  /* 0x000000ff0c057290 */ /* 0x000fe4000fffe1ff */
[----:B------:R-:W-:Y:S02]  /*8470*/  UIADD3 UR6, UPT, UPT, -UR13, URZ, URZ ;  /* 0x000000ff0d067290 */ /* 0x000fe4000fffe1ff */
[----:B------:R-:W-:Y:S02]  /*8480*/  UIMAD UR11, UR59, UR5, UR11 ;  /* 0x000000053b0b72a4 */ /* 0x000fe4000f8e020b */
[----:B------:R-:W-:Y:S02]  /*8490*/  UIMAD UR12, UR14, UR6, UR12 ;  /* 0x000000060e0c72a4 */ /* 0x000fe4000f8e020c */
[----:B------:R-:W-:Y:S09]  /*84a0*/  UIADD3.X UR5, UPT, UPT, URZ, UR17, URZ, UP0, !UPT ;  /* 0x00000011ff057290 */ /* 0x000ff200087fe4ff */
[----:B------:R3:W-:Y:S01]  /*84b0*/  UTMASTG.5D.IM2COL [UR8], [UR4] ;  /* 0x00000008040073b5 */ /* 0x0007e20008060000 */
[----:B------:R0:W-:Y:S01]  /*84c0*/  UTMACMDFLUSH ;  /* 0x00000000000079b7 */ /* 0x0001e20000000000 */
[----:B---3--:R-:W-:Y:S04]  /*84d0*/  DEPBAR.LE SB0, 0x0 ;  /* 0x000080000000791a */ /* 0x008fe80000000000 */
.L_x_121:
[----:B------:R-:W-:Y:S05]  /*84e0*/  BSYNC.RECONVERGENT B0 ;  /* 0x0000000000007941 */ /* 0x000fea0003800200 */
.L_x_120:
[----:B------:R-:W-:Y:S01]  /*84f0*/  R2UR UR4, R147 ;  /* 0x00000000930472ca */ /* 0x000fe200000e0000 */
[----:B------:R-:W-:Y:S01]  /*8500*/  BAR.SYNC.DEFER_BLOCKING 0x1, 0x80 ;  /* 0x0042000000007b1d */ /* 0x000fe20000010000 */
[C---:B------:R-:W-:Y:S01]  /*8510*/  ISETP.NE.AND P0, PT, R68.reuse, 0x2, PT ;  /* 0x000000024400780c */ /* 0x040fe20003f05270 */
[----:B------:R-:W-:Y:S01]  /*8520*/  UISETP.NE.AND UP0, UPT, UR46, URZ, UPT ;  /* 0x000000ff2e00728c */ /* 0x000fe2000bf05270 */
[----:B------:R-:W-:Y:S01]  /*8530*/  LOP3.LUT R141, R141, 0x1, RZ, 0x3c, !PT ;  /* 0x000000018d8d7812 */ /* 0x000fe200078e3cff */
[----:B------:R-:W-:Y:S01]  /*8540*/  UIADD3 UR49, UPT, UPT, UR37, UR63, URZ ;  /* 0x0000003f25317290 */ /* 0x000fe2000fffe0ff */
[----:B------:R-:W-:Y:S02]  /*8550*/  SEL R0, RZ, 0x1, P0 ;  /* 0x00000001ff007807 */ /* 0x000fe40000000000 */
[----:B------:R-:W-:Y:S02]  /*8560*/  SEL R68, R68, RZ, P0 ;  /* 0x000000ff44447207 */ /* 0x000fe40000000000 */
[----:B------:R-:W-:Y:S03]  /*8570*/  LOP3.LUT R142, R142, R0, RZ, 0x3c, !PT ;  /* 0x000000008e8e7212 */ /* 0x000fe600078e3cff */
[----:B------:R-:W-:Y:S01]  /*8580*/  UIADD3 UR51, UPT, UPT, UR36, UR4, URZ ;  /* 0x0000000424337290 */ /* 0x000fe2000fffe0ff */
[----:B------:R-:W-:Y:S01]  /*8590*/  UMOV UR45, UR50 ;  /* 0x00000032002d7c82 */ /* 0x000fe20008000000 */
[----:B------:R-:W-:Y:S10]  /*85a0*/  BRA.U UP0, `(.L_x_122) ;  /* 0xffffffd900cc7547 */ /* 0x000ff4000b83ffff */
[----:B------:R-:W-:Y:S05]  /*85b0*/  EXIT ;  /* 0x000000000000794d */ /* 0x000fea0003800000 */
.L_x_25:
[----:B------:R-:W-:Y:S07]  /*85c0*/  MOV R0, UR9 ;  /* 0x0000000900007c02 */ /* 0x000fee0008000f00 */
.L_x_123:
[----:B--2---:R2:W3:Y:S02]  /*85d0*/  SYNCS.PHASECHK.TRANS64.TRYWAIT P0, [R0+URZ+0xa0], R4 ;  /* 0x0000a004000075a7 */ /* 0x0044e400080011ff */
[----:B---3--:R-:W-:Y:S05]  /*85e0*/  @!P0 NANOSLEEP.SYNCS 0x989680 ;  /* 0x009896800000895d */ /* 0x008fea0003900000 */
[----:B------:R-:W3:Y:S02]  /*85f0*/  @!P0 SYNCS.PHASECHK.TRANS64 P0, [R0+URZ+0xa0], R4 ;  /* 0x0000a004000085a7 */ /* 0x000ee400080010ff */
[----:B---3--:R-:W-:Y:S05]  /*8600*/  @!P0 BRA `(.L_x_123) ;  /* 0xfffffffc00f08947 */ /* 0x008fea000383ffff */
[----:B------:R-:W-:Y:S05]  /*8610*/  BRA `(.L_x_24) ;  /* 0xffffff9400e07947 */ /* 0x000fea000383ffff */
.L_x_32:
[----:B------:R-:W-:Y:S07]  /*8620*/  MOV R0, UR9 ;  /* 0x0000000900007c02 */ /* 0x000fee0008000f00 */
.L_x_124:
[----:B-1----:R1:W2:Y:S02]  /*8630*/  SYNCS.PHASECHK.TRANS64.TRYWAIT P0, [R0+URZ+0xa0], R4 ;  /* 0x0000a004000075a7 */ /* 0x0022a400080011ff */
[----:B--2---:R-:W-:Y:S05]  /*8640*/  @!P0 NANOSLEEP.SYNCS 0x989680 ;  /* 0x009896800000895d */ /* 0x004fea0003900000 */
[----:B------:R-:W2:Y:S02]  /*8650*/  @!P0 SYNCS.PHASECHK.TRANS64 P0, [R0+URZ+0xa0], R4 ;  /* 0x0000a004000085a7 */ /* 0x000ea400080010ff */
[----:B--2---:R-:W-:Y:S05]  /*8660*/  @!P0 BRA `(.L_x_124) ;  /* 0xfffffffc00f08947 */ /* 0x004fea000383ffff */
[----:B------:R-:W-:Y:S05]  /*8670*/  BRA `(.L_x_31) ;  /* 0xffffff9c00847947 */ /* 0x000fea000383ffff */
.L_x_37:
[----:B-1----:R-:W-:-:S07]  /*8680*/  MOV R0, UR30 ;  /* 0x0000001e00007c02 */ /* 0x002fce0008000f00 */
.L_x_125:
[----:B-1----:R1:W2:Y:S02]  /*8690*/  SYNCS.PHASECHK.TRANS64.TRYWAIT P0, [R0+URZ+0x160], R3 ;  /* 0x00016003000075a7 */ /* 0x0022a400080011ff */
[----:B--2---:R-:W-:Y:S05]  /*86a0*/  @!P0 NANOSLEEP.SYNCS 0x989680 ;  /* 0x009896800000895d */ /* 0x004fea0003900000 */
[----:B------:R-:W2:Y:S02]  /*86b0*/  @!P0 SYNCS.PHASECHK.TRANS64 P0, [R0+URZ+0x160], R3 ;  /* 0x00016003000085a7 */ /* 0x000ea400080010ff */
[----:B--2---:R-:W-:Y:S05]  /*86c0*/  @!P0 BRA `(.L_x_125) ;  /* 0xfffffffc00f08947 */ /* 0x004fea000383ffff */
[----:B------:R-:W-:Y:S05]  /*86d0*/  BRA `(.L_x_126) ;  /* 0xffffffa000687947 */ /* 0x000fea000383ffff */
.L_x_41:
[----:B------:R-:W-:-:S07]  /*86e0*/  MOV R0, UR4 ;  /* 0x0000000400007c02 */ /* 0x000fce0008000f00 */
.L_x_127:
[----:B-1----:R1:W2:Y:S02]  /*86f0*/  SYNCS.PHASECHK.TRANS64.TRYWAIT P0, [R0+URZ], R2 ;  /* 0x00000002000075a7 */ /* 0x0022a400080011ff */
[----:B--2---:R-:W-:Y:S05]  /*8700*/  @!P0 NANOSLEEP.SYNCS 0x989680 ;  /* 0x009896800000895d */ /* 0x004fea0003900000 */
[----:B------:R-:W2:Y:S02]  /*8710*/  @!P0 SYNCS.PHASECHK.TRANS64 P0, [R0+URZ], R2 ;  /* 0x00000002000085a7 */ /* 0x000ea400080010ff */
[----:B--2---:R-:W-:Y:S05]  /*8720*/  @!P0 BRA `(.L_x_127) ;  /* 0xfffffffc00f08947 */ /* 0x004fea000383ffff */
[----:B------:R-:W-:Y:S05]  /*8730*/  BRA `(.L_x_128) ;  /* 0xffffffa400fc7947 */ /* 0x000fea000383ffff */
.L_x_42:
[----:B------:R-:W-:-:S07]  /*8740*/  MOV R0, UR5 ;  /* 0x0000000500007c02 */ /* 0x000fce0008000f00 */
.L_x_129:
[----:B-1----:R1:W2:Y:S02]  /*8750*/  SYNCS.PHASECHK.TRANS64.TRYWAIT P0, [R0+URZ], R2 ;  /* 0x00000002000075a7 */ /* 0x0022a400080011ff */
[----:B--2---:R-:W-:Y:S05]  /*8760*/  @!P0 NANOSLEEP.SYNCS 0x989680 ;  /* 0x009896800000895d */ /* 0x004fea0003900000 */
[----:B------:R-:W2:Y:S02]  /*8770*/  @!P0 SYNCS.PHASECHK.TRANS64 P0, [R0+URZ], R2 ;  /* 0x00000002000085a7 */ /* 0x000ea400080010ff */
[----:B--2---:R-:W-:Y:S05]  /*8780*/  @!P0 BRA `(.L_x_129) ;  /* 0xfffffffc00f08947 */ /* 0x004fea000383ffff */
[----:B------:R-:W-:Y:S05]  /*8790*/  BRA `(.L_x_130) ;  /* 0xffffffa8000c7947 */ /* 0x000fea000383ffff */
.L_x_43:
[----:B------:R-:W-:-:S07]  /*87a0*/  MOV R0, UR5 ;  /* 0x0000000500007c02 */ /* 0x000fce0008000f00 */
.L_x_131:
[----:B-1----:R1:W2:Y:S02]  /*87b0*/  SYNCS.PHASECHK.TRANS64.TRYWAIT P0, [R0+URZ], R2 ;  /* 0x00000002000075a7 */ /* 0x0022a400080011ff */
[----:B--2---:R-:W-:Y:S05]  /*87c0*/  @!P0 NANOSLEEP.SYNCS 0x989680 ;  /* 0x009896800000895d */ /* 0x004fea0003900000 */
[----:B------:R-:W2:Y:S02]  /*87d0*/  @!P0 SYNCS.PHASECHK.TRANS64 P0, [R0+URZ], R2 ;  /* 0x00000002000085a7 */ /* 0x000ea400080010ff */
[----:B--2---:R-:W-:Y:S05]  /*87e0*/  @!P0 BRA `(.L_x_131) ;  /* 0xfffffffc00f08947 */ /* 0x004fea000383ffff */
[----:B------:R-:W-:Y:S05]  /*87f0*/  BRA `(.L_x_132) ;  /* 0xffffffa8001c7947 */ /* 0x000fea000383ffff */
.L_x_44:
[----:B------:R-:W-:-:S07]  /*8800*/  MOV R0, UR5 ;  /* 0x0000000500007c02 */ /* 0x000fce0008000f00 */
.L_x_133:
[----:B-1----:R1:W2:Y:S02]  /*8810*/  SYNCS.PHASECHK.TRANS64.TRYWAIT P0, [R0+URZ], R2 ;  /* 0x00000002000075a7 */ /* 0x0022a400080011ff */
[----:B--2---:R-:W-:Y:S05]  /*8820*/  @!P0 NANOSLEEP.SYNCS 0x989680 ;  /* 0x009896800000895d */ /* 0x004fea0003900000 */
[----:B------:R-:W2:Y:S02]  /*8830*/  @!P0 SYNCS.PHASECHK.TRANS64 P0, [R0+URZ], R2 ;  /* 0x00000002000085a7 */ /* 0x000ea400080010ff */
[----:B--2---:R-:W-:Y:S05]  /*8840*/  @!P0 BRA `(.L_x_133) ;  /* 0xfffffffc00f08947 */ /* 0x004fea000383ffff */
[----:B------:R-:W-:Y:S05]  /*8850*/  BRA `(.L_x_134) ;  /* 0xffffffa8002c7947 */ /* 0x000fea000383ffff */
.L_x_45:
[----:B------:R-:W-:-:S07]  /*8860*/  MOV R0, UR5 ;  /* 0x0000000500007c02 */ /* 0x000fce0008000f00 */
.L_x_135:
[----:B-1----:R1:W2:Y:S02]  /*8870*/  SYNCS.PHASECHK.TRANS64.TRYWAIT P0, [R0+URZ], R2 ;  /* 0x00000002000075a7 */ /* 0x0022a400080011ff */
[----:B--2---:R-:W-:Y:S05]  /*8880*/  @!P0 NANOSLEEP.SYNCS 0x989680 ;  /* 0x009896800000895d */ /* 0x004fea0003900000 */
[----:B------:R-:W2:Y:S02]  /*8890*/  @!P0 SYNCS.PHASECHK.TRANS64 P0, [R0+URZ], R2 ;  /* 0x00000002000085a7 */ /* 0x000ea400080010ff */
[----:B--2---:R-:W-:Y:S05]  /*88a0*/  @!P0 BRA `(.L_x_135) ;  /* 0xfffffffc00f08947 */ /* 0x004fea000383ffff */
[----:B------:R-:W-:Y:S05]  /*88b0*/  BRA `(.L_x_136) ;  /* 0xffffffa8003c7947 */ /* 0x000fea000383ffff */
.L_x_46:
[----:B------:R-:W-:-:S07]  /*88c0*/  MOV R0, UR5 ;  /* 0x0000000500007c02 */ /* 0x000fce0008000f00 */
.L_x_137:
[----:B-1----:R1:W2:Y:S02]  /*88d0*/  SYNCS.PHASECHK.TRANS64.TRYWAIT P0, [R0+URZ], R2 ;  /* 0x00000002000075a7 */ /* 0x0022a400080011ff */
[----:B--2---:R-:W-:Y:S05]  /*88e0*/  @!P0 NANOSLEEP.SYNCS 0x989680 ;  /* 0x009896800000895d */ /* 0x004fea0003900000 */
[----:B------:R-:W2:Y:S02]  /*88f0*/  @!P0 SYNCS.PHASECHK.TRANS64 P0, [R0+URZ], R2 ;  /* 0x00000002000085a7 */ /* 0x000ea400080010ff */
[----:B--2---:R-:W-:Y:S05]  /*8900*/  @!P0 BRA `(.L_x_137) ;  /* 0xfffffffc00f08947 */ /* 0x004fea000383ffff */
[----:B------:R-:W-:Y:S05]  /*8910*/  BRA `(.L_x_138) ;  /* 0xffffffa8004c7947 */ /* 0x000fea000383ffff */
.L_x_47:
[----:B------:R-:W-:-:S07]  /*8920*/  MOV R0, UR5 ;  /* 0x0000000500007c02 */ /* 0x000fce0008000f00 */
.L_x_139:
[----:B-1----:R1:W2:Y:S02]  /*8930*/  SYNCS.PHASECHK.TRANS64.TRYWAIT P0, [R0+URZ], R2 ;  /* 0x00000002000075a7 */ /* 0x0022a400080011ff */
[----:B--2---:R-:W-:Y:S05]  /*8940*/  @!P0 NANOSLEEP.SYNCS 0x989680 ;  /* 0x009896800000895d */ /* 0x004fea0003900000 */
[----:B------:R-:W2:Y:S02]  /*8950*/  @!P0 SYNCS.PHASECHK.TRANS64 P0, [R0+URZ], R2 ;  /* 0x00000002000085a7 */ /* 0x000ea400080010ff */
[----:B--2---:R-:W-:Y:S05]  /*8960*/  @!P0 BRA `(.L_x_139) ;  /* 0xfffffffc00f08947 */ /* 0x004fea000383ffff */
[----:B------:R-:W-:Y:S05]  /*8970*/  BRA `(.L_x_140) ;  /* 0xffffffa8005c7947 */ /* 0x000fea000383ffff */
.L_x_48:
[----:B------:R-:W-:-:S07]  /*8980*/  MOV R0, UR5 ;  /* 0x0000000500007c02 */ /* 0x000fce0008000f00 */
.L_x_141:
[----:B-1----:R1:W2:Y:S02]  /*8990*/  SYNCS.PHASECHK.TRANS64.TRYWAIT P0, [R0+URZ], R2 ;  /* 0x00000002000075a7 */ /* 0x0022a400080011ff */
[----:B--2---:R-:W-:Y:S05]  /*89a0*/  @!P0 NANOSLEEP.SYNCS 0x989680 ;  /* 0x009896800000895d */ /* 0x004fea0003900000 */
[----:B------:R-:W2:Y:S02]  /*89b0*/  @!P0 SYNCS.PHASECHK.TRANS64 P0, [R0+URZ], R2 ;  /* 0x00000002000085a7 */ /* 0x000ea400080010ff */
[----:B--2---:R-:W-:Y:S05]  /*89c0*/  @!P0 BRA `(.L_x_141) ;  /* 0xfffffffc00f08947 */ /* 0x004fea000383ffff */
[----:B------:R-:W-:Y:S05]  /*89d0*/  BRA `(.L_x_142) ;  /* 0xffffffa8006c7947 */ /* 0x000fea000383ffff */
.L_x_49:
[----:B------:R-:W-:-:S07]  /*89e0*/  MOV R0, UR5 ;  /* 0x0000000500007c02 */ /* 0x000fce0008000f00 */
.L_x_143:
[----:B-1----:R1:W2:Y:S02]  /*89f0*/  SYNCS.PHASECHK.TRANS64.TRYWAIT P0, [R0+URZ], R2 ;  /* 0x00000002000075a7 */ /* 0x0022a400080011ff */
[----:B--2---:R-:W-:Y:S05]  /*8a00*/  @!P0 NANOSLEEP.SYNCS 0x989680 ;  /* 0x009896800000895d */ /* 0x004fea0003900000 */
[----:B------:R-:W2:Y:S02]  /*8a10*/  @!P0 SYNCS.PHASECHK.TRANS64 P0, [R0+URZ], R2 ;  /* 0x00000002000085a7 */ /* 0x000ea400080010ff */
[----:B--2---:R-:W-:Y:S05]  /*8a20*/  @!P0 BRA `(.L_x_143) ;  /* 0xfffffffc00f08947 */ /* 0x004fea000383ffff */
[----:B------:R-:W-:Y:S05]  /*8a30*/  BRA `(.L_x_144) ;  /* 0xffffffa8007c7947 */ /* 0x000fea000383ffff */
.L_x_50:
[----:B------:R-:W-:-:S07]  /*8a40*/  MOV R0, UR5 ;  /* 0x0000000500007c02 */ /* 0x000fce0008000f00 */
.L_x_145:
[----:B-1----:R1:W2:Y:S02]  /*8a50*/  SYNCS.PHASECHK.TRANS64.TRYWAIT P0, [R0+URZ], R2 ;  /* 0x00000002000075a7 */ /* 0x0022a400080011ff */
[----:B--2---:R-:W-:Y:S05]  /*8a60*/  @!P0 NANOSLEEP.SYNCS 0x989680 ;  /* 0x009896800000895d */ /* 0x004fea0003900000 */
[----:B------:R-:W2:Y:S02]  /*8a70*/  @!P0 SYNCS.PHASECHK.TRANS64 P0, [R0+URZ], R2 ;  /* 0x00000002000085a7 */ /* 0x000ea400080010ff */
[----:B--2---:R-:W-:Y:S05]  /*8a80*/  @!P0 BRA `(.L_x_145) ;  /* 0xfffffffc00f08947 */ /* 0x004fea000383ffff */
[----:B------:R-:W-:Y:S05]  /*8a90*/  BRA `(.L_x_146) ;  /* 0xffffffa8008c7947 */ /* 0x000fea000383ffff */
.L_x_51:
[----:B------:R-:W-:-:S07]  /*8aa0*/  MOV R0, UR5 ;  /* 0x0000000500007c02 */ /* 0x000fce0008000f00 */
.L_x_147:
[----:B-1----:R1:W2:Y:S02]  /*8ab0*/  SYNCS.PHASECHK.TRANS64.TRYWAIT P0, [R0+URZ], R2 ;  /* 0x00000002000075a7 */ /* 0x0022a400080011ff */
[----:B--2---:R-:W-:Y:S05]  /*8ac0*/  @!P0 NANOSLEEP.SYNCS 0x989680 ;  /* 0x009896800000895d */ /* 0x004fea0003900000 */
[----:B------:R-:W2:Y:S02]  /*8ad0*/  @!P0 SYNCS.PHASECHK.TRANS64 P0, [R0+URZ], R2 ;  /* 0x00000002000085a7 */ /* 0x000ea400080010ff */
[----:B--2---:R-:W-:Y:S05]  /*8ae0*/  @!P0 BRA `(.L_x_147) ;  /* 0xfffffffc00f08947 */ /* 0x004fea000383ffff */
[----:B------:R-:W-:Y:S05]  /*8af0*/  BRA `(.L_x_148) ;  /* 0xffffffa8009c7947 */ /* 0x000fea000383ffff */
.L_x_52:
[----:B------:R-:W-:-:S07]  /*8b00*/  MOV R0, UR5 ;  /* 0x0000000500007c02 */ /* 0x000fce0008000f00 */
.L_x_149:
[----:B-1----:R1:W2:Y:S02]  /*8b10*/  SYNCS.PHASECHK.TRANS64.TRYWAIT P0, [R0+URZ], R2 ;  /* 0x00000002000075a7 */ /* 0x0022a400080011ff */
[----:B--2---:R-:W-:Y:S05]  /*8b20*/  @!P0 NANOSLEEP.SYNCS 0x989680 ;  /* 0x009896800000895d */ /* 0x004fea0003900000 */
[----:B------:R-:W2:Y:S02]  /*8b30*/  @!P0 SYNCS.PHASECHK.TRANS64 P0, [R0+URZ], R2 ;  /* 0x00000002000085a7 */ /* 0x000ea400080010ff */
[----:B--2---:R-:W-:Y:S05]  /*8b40*/  @!P0 BRA `(.L_x_149) ;  /* 0xfffffffc00f08947 */ /* 0x004fea000383ffff */
[----:B------:R-:W-:Y:S05]  /*8b50*/  BRA `(.L_x_150) ;  /* 0xffffffa800ac7947 */ /* 0x000fea000383ffff */
.L_x_53:
[----:B------:R-:W-:-:S07]  /*8b60*/  MOV R0, UR5 ;  /* 0x0000000500007c02 */ /* 0x000fce0008000f00 */
.L_x_151:
[----:B-1----:R1:W2:Y:S02]  /*8b70*/  SYNCS.PHASECHK.TRANS64.TRYWAIT P0, [R0+URZ], R2 ;  /* 0x00000002000075a7 */ /* 0x0022a400080011ff */
[----:B--2---:R-:W-:Y:S05]  /*8b80*/  @!P0 NANOSLEEP.SYNCS 0x989680 ;  /* 0x009896800000895d */ /* 0x004fea0003900000 */
[----:B------:R-:W2:Y:S02]  /*8b90*/  @!P0 SYNCS.PHASECHK.TRANS64 P0, [R0+URZ], R2 ;  /* 0x00000002000085a7 */ /* 0x000ea400080010ff */
[----:B--2---:R-:W-:Y:S05]  /*8ba0*/  @!P0 BRA `(.L_x_151) ;  /* 0xfffffffc00f08947 */ /* 0x004fea000383ffff */
[----:B------:R-:W-:Y:S05]  /*8bb0*/  BRA `(.L_x_152) ;  /* 0xffffffa800bc7947 */ /* 0x000fea000383ffff */
.L_x_54:
[----:B------:R-:W-:-:S07]  /*8bc0*/  MOV R0, UR5 ;  /* 0x0000000500007c02 */ /* 0x000fce0008000f00 */
.L_x_153:
[----:B-1----:R1:W2:Y:S02]  /*8bd0*/  SYNCS.PHASECHK.TRANS64.TRYWAIT P0, [R0+URZ], R2 ;  /* 0x00000002000075a7 */ /* 0x0022a400080011ff */
[----:B--2---:R-:W-:Y:S05]  /*8be0*/  @!P0 NANOSLEEP.SYNCS 0x989680 ;  /* 0x009896800000895d */ /* 0x004fea0003900000 */
[----:B------:R-:W2:Y:S02]  /*8bf0*/  @!P0 SYNCS.PHASECHK.TRANS64 P0, [R0+URZ], R2 ;  /* 0x00000002000085a7 */ /* 0x000ea400080010ff */
[----:B--2---:R-:W-:Y:S05]  /*8c00*/  @!P0 BRA `(.L_x_153) ;  /* 0xfffffffc00f08947 */ /* 0x004fea000383ffff */
[----:B------:R-:W-:Y:S05]  /*8c10*/  BRA `(.L_x_154) ;  /* 0xffffffa800cc7947 */ /* 0x000fea000383ffff */
.L_x_55:
[----:B------:R-:W-:-:S07]  /*8c20*/  MOV R0, UR5 ;  /* 0x0000000500007c02 */ /* 0x000fce0008000f00 */
.L_x_155:
[----:B-1----:R1:W2:Y:S02]  /*8c30*/  SYNCS.PHASECHK.TRANS64.TRYWAIT P0, [R0+URZ], R2 ;  /* 0x00000002000075a7 */ /* 0x0022a400080011ff */
[----:B--2---:R-:W-:Y:S05]  /*8c40*/  @!P0 NANOSLEEP.SYNCS 0x989680 ;  /* 0x009896800000895d */ /* 0x004fea0003900000 */
[----:B------:R-:W2:Y:S02]  /*8c50*/  @!P0 SYNCS.PHASECHK.TRANS64 P0, [R0+URZ], R2 ;  /* 0x00000002000085a7 */ /* 0x000ea400080010ff */
[----:B--2---:R-:W-:Y:S05]  /*8c60*/  @!P0 BRA `(.L_x_155) ;  /* 0xfffffffc00f08947 */ /* 0x004fea000383ffff */
[----:B------:R-:W-:Y:S05]  /*8c70*/  BRA `(.L_x_156) ;  /* 0xffffffa800dc7947 */ /* 0x000fea000383ffff */
.L_x_56:
[----:B------:R-:W-:-:S07]  /*8c80*/  MOV R0, UR5 ;  /* 0x0000000500007c02 */ /* 0x000fce0008000f00 */
.L_x_157:
[----:B-1----:R1:W2:Y:S02]  /*8c90*/  SYNCS.PHASECHK.TRANS64.TRYWAIT P0, [R0+URZ], R2 ;  /* 0x00000002000075a7 */ /* 0x0022a400080011ff */
[----:B--2---:R-:W-:Y:S05]  /*8ca0*/  @!P0 NANOSLEEP.SYNCS 0x989680 ;  /* 0x009896800000895d */ /* 0x004fea0003900000 */
[----:B------:R-:W2:Y:S02]  /*8cb0*/  @!P0 SYNCS.PHASECHK.TRANS64 P0, [R0+URZ], R2 ;  /* 0x00000002000085a7 */ /* 0x000ea400080010ff */
[----:B--2---:R-:W-:Y:S05]  /*8cc0*/  @!P0 BRA `(.L_x_157) ;  /* 0xfffffffc00f08947 */ /* 0x004fea000383ffff */
[----:B------:R-:W-:Y:S05]  /*8cd0*/  BRA `(.L_x_158) ;  /* 0xffffffa800ec7947 */ /* 0x000fea000383ffff */
.L_x_57:
[----:B------:R-:W-:-:S07]  /*8ce0*/  MOV R0, UR5 ;  /* 0x0000000500007c02 */ /* 0x000fce0008000f00 */
.L_x_159:
[----:B-1----:R1:W2:Y:S02]  /*8cf0*/  SYNCS.PHASECHK.TRANS64.TRYWAIT P0, [R0+URZ], R2 ;  /* 0x00000002000075a7 */ /* 0x0022a400080011ff */
[----:B--2---:R-:W-:Y:S05]  /*8d00*/  @!P0 NANOSLEEP.SYNCS 0x989680 ;  /* 0x009896800000895d */ /* 0x004fea0003900000 */
[----:B------:R-:W2:Y:S02]  /*8d10*/  @!P0 SYNCS.PHASECHK.TRANS64 P0, [R0+URZ], R2 ;  /* 0x00000002000085a7 */ /* 0x000ea400080010ff */
[----:B--2---:R-:W-:Y:S05]  /*8d20*/  @!P0 BRA `(.L_x_159) ;  /* 0xfffffffc00f08947 */ /* 0x004fea000383ffff */
[----:B------:R-:W-:Y:S05]  /*8d30*/  BRA `(.L_x_160) ;  /* 0xffffffa800fc7947 */ /* 0x000fea000383ffff */
.L_x_58:
[----:B------:R-:W-:-:S07]  /*8d40*/  MOV R0, UR5 ;  /* 0x0000000500007c02 */ /* 0x000fce0008000f00 */
.L_x_161:
[----:B-1----:R1:W2:Y:S02]  /*8d50*/  SYNCS.PHASECHK.TRANS64.TRYWAIT P0, [R0+URZ], R2 ;  /* 0x00000002000075a7 */ /* 0x0022a400080011ff */
[----:B--2---:R-:W-:Y:S05]  /*8d60*/  @!P0 NANOSLEEP.SYNCS 0x989680 ;  /* 0x009896800000895d */ /* 0x004fea0003900000 */
[----:B------:R-:W2:Y:S02]  /*8d70*/  @!P0 SYNCS.PHASECHK.TRANS64 P0, [R0+URZ], R2 ;  /* 0x00000002000085a7 */ /* 0x000ea400080010ff */
[----:B--2---:R-:W-:Y:S05]  /*8d80*/  @!P0 BRA `(.L_x_161) ;  /* 0xfffffffc00f08947 */ /* 0x004fea000383ffff */
[----:B------:R-:W-:Y:S05]  /*8d90*/  BRA `(.L_x_162) ;  /* 0xffffffac000c7947 */ /* 0x000fea000383ffff */
.L_x_59:
[----:B------:R-:W-:-:S07]  /*8da0*/  MOV R0, UR5 ;  /* 0x0000000500007c02 */ /* 0x000fce0008000f00 */
.L_x_163:
[----:B-1----:R1:W2:Y:S02]  /*8db0*/  SYNCS.PHASECHK.TRANS64.TRYWAIT P0, [R0+URZ], R2 ;  /* 0x00000002000075a7 */ /* 0x0022a400080011ff */
[----:B--2---:R-:W-:Y:S05]  /*8dc0*/  @!P0 NANOSLEEP.SYNCS 0x989680 ;  /* 0x009896800000895d */ /* 0x004fea0003900000 */
[----:B------:R-:W2:Y:S02]  /*8dd0*/  @!P0 SYNCS.PHASECHK.TRANS64 P0, [R0+URZ], R2 ;  /* 0x00000002000085a7 */ /* 0x000ea400080010ff */
[----:B--2---:R-:W-:Y:S05]  /*8de0*/  @!P0 BRA `(.L_x_163) ;  /* 0xfffffffc00f08947 */ /* 0x004fea000383ffff */
[----:B------:R-:W-:Y:S05]  /*8df0*/  BRA `(.L_x_164) ;  /* 0xffffffac001c7947 */ /* 0x000fea000383ffff */
.L_x_62:
[----:B------:R-:W-:-:S07]  /*8e00*/  MOV R4, UR4 ;  /* 0x0000000400047c02 */ /* 0x000fce0008000f00 */
.L_x_165:
[----:B--2---:R2:W3:Y:S02]  /*8e10*/  SYNCS.PHASECHK.TRANS64.TRYWAIT P1, [R4+URZ+0x168], R6 ;  /* 0x00016806040075a7 */ /* 0x0044e400080211ff */
[----:B---3--:R-:W-:Y:S05]  /*8e20*/  @!P1 NANOSLEEP.SYNCS 0x989680 ;  /* 0x009896800000995d */ /* 0x008fea0003900000 */
[----:B------:R-:W3:Y:S02]  /*8e30*/  @!P1 SYNCS.PHASECHK.TRANS64 P1, [R4+URZ+0x168], R6 ;  /* 0x00016806040095a7 */ /* 0x000ee400080210ff */
[----:B---3--:R-:W-:Y:S05]  /*8e40*/  @!P1 BRA `(.L_x_165) ;  /* 0xfffffffc00f09947 */ /* 0x008fea000383ffff */
[----:B------:R-:W-:Y:S05]  /*8e50*/  BRA `(.L_x_166) ;  /* 0xffffffac008c7947 */ /* 0x000fea000383ffff */
.L_x_63:
[----:B--2---:R-:W-:-:S07]  /*8e60*/  MOV R4, UR4 ;  /* 0x0000000400047c02 */ /* 0x004fce0008000f00 */
.L_x_167:
[----:B--2---:R2:W3:Y:S02]  /*8e70*/  SYNCS.PHASECHK.TRANS64.TRYWAIT P1, [R4+URZ+0x160], R5 ;  /* 0x00016005040075a7 */ /* 0x0044e400080211ff */
[----:B---3--:R-:W-:Y:S05]  /*8e80*/  @!P1 NANOSLEEP.SYNCS 0x989680 ;  /* 0x009896800000995d */ /* 0x008fea0003900000 */
[----:B------:R-:W3:Y:S02]  /*8e90*/  @!P1 SYNCS.PHASECHK.TRANS64 P1, [R4+URZ+0x160], R5 ;  /* 0x00016005040095a7 */ /* 0x000ee400080210ff */
[----:B---3--:R-:W-:Y:S05]  /*8ea0*/  @!P1 BRA `(.L_x_167) ;  /* 0xfffffffc00f09947 */ /* 0x008fea000383ffff */
[----:B------:R-:W-:Y:S05]  /*8eb0*/  BRA `(.L_x_168) ;  /* 0xffffffac00947947 */ /* 0x000fea000383ffff */
.L_x_73:
[----:B--2---:R-:W-:-:S04]  /*8ec0*/  MOV R5, UR5 ;  /* 0x0000000500057c02 */ /* 0x004fc80008000f00 */
[----:B------:R2:W3:Y:S03]  /*8ed0*/  SYNCS.PHASECHK.TRANS64.TRYWAIT P0, [R5+URZ+0x8], R6 ;  /* 0x00000806050075a7 */ /* 0x0004e600080011ff */
[----:B---3--:R-:W-:Y:S05]  /*8ee0*/  @!P0 NANOSLEEP.SYNCS 0x989680 ;  /* 0x009896800000895d */ /* 0x008fea0003900000 */
[----:B------:R-:W3:Y:S02]  /*8ef0*/  @!P0 SYNCS.PHASECHK.TRANS64 P0, [R5+URZ+0x8], R6 ;  /* 0x00000806050085a7 */ /* 0x000ee400080010ff */
[----:B---3--:R-:W-:Y:S05]  /*8f00*/  @!P0 BRA `(.L_x_73) ;  /* 0xfffffffc00ec8947 */ /* 0x008fea000383ffff */
[----:B------:R-:W-:Y:S05]  /*8f10*/  BRA `(.L_x_72) ;  /* 0xffffffb000607947 */ /* 0x000fea000383ffff */
.L_x_75:
[----:B------:R-:W-:Y:S01]  /*8f20*/  BSSY B0, `(.L_x_169) ;  /* 0x0000006000007945 */ /* 0x000fe20003800000 */
[----:B------:R-:W-:-:S07]  /*8f30*/  MOV R15, 0xffffffff ;  /* 0xffffffff000f7802 */ /* 0x000fce0000000f00 */
[----:B-12--5:R-:W-:Y:S05]  /*8f40*/  WARPSYNC.COLLECTIVE R15, `(.L_x_170) ;  /* 0x000000000f0c7348 */ /* 0x026fea0003c00000 */
[----:B------:R-:W-:Y:S02]  /*8f50*/  ELECT P6, UR79, PT ;  /* 0x00000000004f782f */ /* 0x000fe400038c0000 */
[----:B------:R-:W-:Y:S01]  /*8f60*/  MOV R14, UR79 ;  /* 0x0000004f000e7c02 */ /* 0x000fe20008000f00 */
[----:B-12--5:R-:W-:Y:S10]  /*8f70*/  ENDCOLLECTIVE ;  /* 0x000000000000791b */ /* 0x026ff40003800000 */
.L_x_170:
[----:B------:R-:W-:Y:S05]  /*8f80*/  BSYNC B0 ;  /* 0x0000000000007941 */ /* 0x000fea0003800000 */
.L_x_169:
[----:B------:R-:W-:Y:S01]  /*8f90*/  PLOP3.LUT P0, PT, P6, PT, PT, 0x80, 0x8 ;  /* 0x000000000008781c */ /* 0x000fe2000370f070 */
[----:B------:R-:W-:-:S12]  /*8fa0*/  BRA `(.L_x_171) ;  /* 0xffffffb0008c7947 */ /* 0x000fd8000383ffff */
.L_x_77:
[----:B--2---:R-:W-:-:S04]  /*8fb0*/  MOV R3, UR5 ;  /* 0x0000000500037c02 */ /* 0x004fc80008000f00 */
[----:B------:R2:W3:Y:S03]  /*8fc0*/  SYNCS.PHASECHK.TRANS64.TRYWAIT P0, [R3+URZ+0x8], R4 ;  /* 0x00000804030075a7 */ /* 0x0004e600080011ff */
[----:B---3--:R-:W-:Y:S05]  /*8fd0*/  @!P0 NANOSLEEP.SYNCS 0x989680 ;  /* 0x009896800000895d */ /* 0x008fea0003900000 */
[----:B------:R-:W3:Y:S02]  /*8fe0*/  @!P0 SYNCS.PHASECHK.TRANS64 P0, [R3+URZ+0x8], R4 ;  /* 0x00000804030085a7 */ /* 0x000ee400080010ff */
[----:B---3--:R-:W-:Y:S05]  /*8ff0*/  @!P0 BRA `(.L_x_77) ;  /* 0xfffffffc00ec8947 */ /* 0x008fea000383ffff */
[----:B------:R-:W-:Y:S05]  /*9000*/  BRA `(.L_x_76) ;  /* 0xffffffb000907947 */ /* 0x000fea000383ffff */
.L_x_78:
[----:B------:R-:W-:-:S07]  /*9010*/  MOV R4, UR17 ;  /* 0x0000001100047c02 */ /* 0x000fce0008000f00 */
.L_x_172:
[----:B-1----:R1:W2:Y:S02]  /*9020*/  SYNCS.PHASECHK.TRANS64.TRYWAIT P0, [R4+URZ+0x160], R5 ;  /* 0x00016005040075a7 */ /* 0x0022a400080011ff */
[----:B--2---:R-:W-:Y:S05]  /*9030*/  @!P0 NANOSLEEP.SYNCS 0x989680 ;  /* 0x009896800000895d */ /* 0x004fea0003900000 */
[----:B------:R-:W2:Y:S02]  /*9040*/  @!P0 SYNCS.PHASECHK.TRANS64 P0, [R4+URZ+0x160], R5 ;  /* 0x00016005040085a7 */ /* 0x000ea400080010ff */
[----:B--2---:R-:W-:Y:S05]  /*9050*/  @!P0 BRA `(.L_x_172) ;  /* 0xfffffffc00f08947 */ /* 0x004fea000383ffff */
[----:B------:R-:W-:Y:S05]  /*9060*/  BRA `(.L_x_173) ;  /* 0xffffffb400807947 */ /* 0x000fea000383ffff */
.L_x_80:
[----:B------:R-:W-:-:S07]  /*9070*/  MOV R4, UR22 ;  /* 0x0000001600047c02 */ /* 0x000fce0008000f00 */
.L_x_174:
[----:B-1----:R1:W2:Y:S02]  /*9080*/  SYNCS.PHASECHK.TRANS64.TRYWAIT P0, [R4+URZ+0x180], R5 ;  /* 0x00018005040075a7 */ /* 0x0022a400080011ff */
[----:B--2---:R-:W-:Y:S05]  /*9090*/  @!P0 NANOSLEEP.SYNCS 0x989680 ;  /* 0x009896800000895d */ /* 0x004fea0003900000 */
[----:B------:R-:W2:Y:S02]  /*90a0*/  @!P0 SYNCS.PHASECHK.TRANS64 P0, [R4+URZ+0x180], R5 ;  /* 0x00018005040085a7 */ /* 0x000ea400080010ff */
[----:B--2---:R-:W-:Y:S05]  /*90b0*/  @!P0 BRA `(.L_x_174) ;  /* 0xfffffffc00f08947 */ /* 0x004fea000383ffff */
[----:B------:R-:W-:Y:S05]  /*90c0*/  BRA `(.L_x_79) ;  /* 0xffffffb400a07947 */ /* 0x000fea000383ffff */
.L_x_84:
[----:B-1----:R-:W-:Y:S07]  /*90d0*/  MOV R4, UR10 ;  /* 0x0000000a00047c02 */ /* 0x002fee0008000f00 */
.L_x_175:
[----:B-1----:R1:W2:Y:S02]  /*90e0*/  SYNCS.PHASECHK.TRANS64.TRYWAIT P0, [R4+URZ], R6 ;  /* 0x00000006040075a7 */ /* 0x0022a400080011ff */
[----:B--2---:R-:W-:Y:S05]  /*90f0*/  @!P0 NANOSLEEP.SYNCS 0x989680 ;  /* 0x009896800000895d */ /* 0x004fea0003900000 */
[----:B------:R-:W2:Y:S02]  /*9100*/  @!P0 SYNCS.PHASECHK.TRANS64 P0, [R4+URZ], R6 ;  /* 0x00000006040085a7 */ /* 0x000ea400080010ff */
[----:B--2---:R-:W-:Y:S05]  /*9110*/  @!P0 BRA `(.L_x_175) ;  /* 0xfffffffc00f08947 */ /* 0x004fea000383ffff */
[----:B------:R-:W-:Y:S05]  /*9120*/  BRA `(.L_x_83) ;  /* 0xffffffb400c47947 */ /* 0x000fea000383ffff */
.L_x_88:
[----:B--2---:R-:W-:-:S07]  /*9130*/  MOV R0, UR4 ;  /* 0x0000000400007c02 */ /* 0x004fce0008000f00 */
.L_x_176:
[----:B-1----:R1:W2:Y:S02]  /*9140*/  SYNCS.PHASECHK.TRANS64.TRYWAIT P0, [R0+URZ], R2 ;  /* 0x00000002000075a7 */ /* 0x0022a400080011ff */
[----:B--2---:R-:W-:Y:S05]  /*9150*/  @!P0 NANOSLEEP.SYNCS 0x989680 ;  /* 0x009896800000895d */ /* 0x004fea0003900000 */
[----:B------:R-:W2:Y:S02]  /*9160*/  @!P0 SYNCS.PHASECHK.TRANS64 P0, [R0+URZ], R2 ;  /* 0x00000002000085a7 */ /* 0x000ea400080010ff */
[----:B--2---:R-:W-:Y:S05]  /*9170*/  @!P0 BRA `(.L_x_176) ;  /* 0xfffffffc00f08947 */ /* 0x004fea000383ffff */
[----:B------:R-:W-:Y:S05]  /*9180*/  BRA `(.L_x_177) ;  /* 0xffffffb8009c7947 */ /* 0x000fea000383ffff */
.L_x_91:
[----:B------:R-:W-:-:S07]  /*9190*/  MOV R0, UR17 ;  /* 0x0000001100007c02 */ /* 0x000fce0008000f00 */
.L_x_178:
[----:B-1----:R1:W2:Y:S02]  /*91a0*/  SYNCS.PHASECHK.TRANS64.TRYWAIT P1, [R0+URZ+0x190], R2 ;  /* 0x00019002000075a7 */ /* 0x0022a400080211ff */
[----:B--2---:R-:W-:Y:S05]  /*91b0*/  @!P1 NANOSLEEP.SYNCS 0x989680 ;  /* 0x009896800000995d */ /* 0x004fea0003900000 */
[----:B------:R-:W2:Y:S02]  /*91c0*/  @!P1 SYNCS.PHASECHK.TRANS64 P1, [R0+URZ+0x190], R2 ;  /* 0x00019002000095a7 */ /* 0x000ea400080210ff */
[----:B--2---:R-:W-:Y:S05]  /*91d0*/  @!P1 BRA `(.L_x_178) ;  /* 0xfffffffc00f09947 */ /* 0x004fea000383ffff */
[----:B------:R-:W-:Y:S05]  /*91e0*/  BRA `(.L_x_179) ;  /* 0xffffffb800e87947 */ /* 0x000fea000383ffff */
.L_x_96:
[----:B------:R-:W-:Y:S07]  /*91f0*/  MOV R0, UR28 ;  /* 0x0000001c00007c02 */ /* 0x000fee0008000f00 */
.L_x_180:
[----:B-1----:R1:W2:Y:S02]  /*9200*/  SYNCS.PHASECHK.TRANS64.TRYWAIT P0, [R0+URZ+0x160], R3 ;  /* 0x00016003000075a7 */ /* 0x0022a400080011ff */
[----:B--2---:R-:W-:Y:S05]  /*9210*/  @!P0 NANOSLEEP.SYNCS 0x989680 ;  /* 0x009896800000895d */ /* 0x004fea0003900000 */
[----:B------:R-:W2:Y:S02]  /*9220*/  @!P0 SYNCS.PHASECHK.TRANS64 P0, [R0+URZ+0x160], R3 ;  /* 0x00016003000085a7 */ /* 0x000ea400080010ff */
[----:B--2---:R-:W-:Y:S05]  /*9230*/  @!P0 BRA `(.L_x_180) ;  /* 0xfffffffc00f08947 */ /* 0x004fea000383ffff */
[----:B------:R-:W-:Y:S05]  /*9240*/  BRA `(.L_x_181) ;  /* 0xffffffc000147947 */ /* 0x000fea000383ffff */
.L_x_99:
[----:B------:R-:W-:Y:S07]  /*9250*/  MOV R0, UR28 ;  /* 0x0000001c00007c02 */ /* 0x000fee0008000f00 */
.L_x_182:
[----:B-1----:R1:W2:Y:S02]  /*9260*/  SYNCS.PHASECHK.TRANS64.TRYWAIT P0, [R0+URZ+0x158], R8 ;  /* 0x00015808000075a7 */ /* 0x0022a400080011ff */
[----:B--2---:R-:W-:Y:S05]  /*9270*/  @!P0 NANOSLEEP.SYNCS 0x989680 ;  /* 0x009896800000895d */ /* 0x004fea0003900000 */
[----:B------:R-:W2:Y:S02]  /*9280*/  @!P0 SYNCS.PHASECHK.TRANS64 P0, [R0+URZ+0x158], R8 ;  /* 0x00015808000085a7 */ /* 0x000ea400080010ff */
[----:B--2---:R-:W-:Y:S05]  /*9290*/  @!P0 BRA `(.L_x_182) ;  /* 0xfffffffc00f08947 */ /* 0x004fea000383ffff */
[----:B------:R-:W-:Y:S05]  /*92a0*/  BRA `(.L_x_98) ;  /* 0xffffffc400747947 */ /* 0x000fea000383ffff */
.L_x_102:
[----:B-1----:R-:W-:Y:S07]  /*92b0*/  MOV R0, UR28 ;  /* 0x0000001c00007c02 */ /* 0x002fee0008000f00 */
.L_x_183:
[----:B-1----:R1:W2:Y:S02]  /*92c0*/  SYNCS.PHASECHK.TRANS64.TRYWAIT P2, [R0+URZ+0x148], R3 ;  /* 0x00014803000075a7 */ /* 0x0022a400080411ff */
[----:B--2---:R-:W-:Y:S05]  /*92d0*/  @!P2 NANOSLEEP.SYNCS 0x989680 ;  /* 0x009896800000a95d */ /* 0x004fea0003900000 */
[----:B------:R-:W2:Y:S02]  /*92e0*/  @!P2 SYNCS.PHASECHK.TRANS64 P2, [R0+URZ+0x148], R3 ;  /* 0x000148030000a5a7 */ /* 0x000ea400080410ff */
[----:B--2---:R-:W-:Y:S05]  /*92f0*/  @!P2 BRA `(.L_x_183) ;  /* 0xfffffffc00f0a947 */ /* 0x004fea000383ffff */
[----:B------:R-:W-:Y:S05]  /*9300*/  BRA `(.L_x_184) ;  /* 0xffffffc400d07947 */ /* 0x000fea000383ffff */
.L_x_105:
[----:B------:R-:W-:Y:S07]  /*9310*/  MOV R0, UR44 ;  /* 0x0000002c00007c02 */ /* 0x000fee0008000f00 */
.L_x_185:
[----:B-1----:R1:W2:Y:S02]  /*9320*/  SYNCS.PHASECHK.TRANS64.TRYWAIT P0, [R0+URZ+0x160], R2 ;  /* 0x00016002000075a7 */ /* 0x0022a400080011ff */
[----:B--2---:R-:W-:Y:S05]  /*9330*/  @!P0 NANOSLEEP.SYNCS 0x989680 ;  /* 0x009896800000895d */ /* 0x004fea0003900000 */
[----:B------:R-:W2:Y:S02]  /*9340*/  @!P0 SYNCS.PHASECHK.TRANS64 P0, [R0+URZ+0x160], R2 ;  /* 0x00016002000085a7 */ /* 0x000ea400080010ff */
[----:B--2---:R-:W-:Y:S05]  /*9350*/  @!P0 BRA `(.L_x_185) ;  /* 0xfffffffc00f08947 */ /* 0x004fea000383ffff */
[----:B------:R-:W-:Y:S05]  /*9360*/  BRA `(.L_x_186) ;  /* 0xffffffcc00687947 */ /* 0x000fea000383ffff */
.L_x_116:
[----:B-1----:R-:W-:Y:S04]  /*9370*/  MOV R3, UR44 ;  /* 0x0000002c00037c02 */ /* 0x002fe80008000f00 */
[----:B------:R1:W2:Y:S03]  /*9380*/  SYNCS.PHASECHK.TRANS64.TRYWAIT P1, [R3+URZ+0x140], R4 ;  /* 0x00014004030075a7 */ /* 0x0002a600080211ff */
[----:B--2---:R-:W-:Y:S05]  /*9390*/  @!P1 NANOSLEEP.SYNCS 0x989680 ;  /* 0x009896800000995d */ /* 0x004fea0003900000 */
[----:B------:R-:W2:Y:S02]  /*93a0*/  @!P1 SYNCS.PHASECHK.TRANS64 P1, [R3+URZ+0x140], R4 ;  /* 0x00014004030095a7 */ /* 0x000ea400080210ff */
[----:B--2---:R-:W-:Y:S05]  /*93b0*/  @!P1 BRA `(.L_x_116) ;  /* 0xfffffffc00ec9947 */ /* 0x004fea000383ffff */
[----:B------:R-:W-:Y:S05]  /*93c0*/  BRA `(.L_x_115) ;  /* 0xffffffd800c47947 */ /* 0x000fea000383ffff */
.L_x_118:
[----:B-1----:R1:W4:Y:S02]  /*93d0*/  SYNCS.PHASECHK.TRANS64.TRYWAIT P1, [R152+URZ+0x170], R0 ;  /* 0x00017000980075a7 */ /* 0x00232400080211ff */
[----:B----4-:R-:W-:Y:S05]  /*93e0*/  @!P1 NANOSLEEP.SYNCS 0x989680 ;  /* 0x009896800000995d */ /* 0x010fea0003900000 */
[----:B------:R-:W4:Y:S02]  /*93f0*/  @!P1 SYNCS.PHASECHK.TRANS64 P1, [R152+URZ+0x170], R0 ;  /* 0x00017000980095a7 */ /* 0x000f2400080210ff */
[----:B----4-:R-:W-:Y:S05]  /*9400*/  @!P1 BRA `(.L_x_118) ;  /* 0xfffffffc00f09947 */ /* 0x010fea000383ffff */
[----:B------:R-:W-:Y:S05]  /*9410*/  BRA `(.L_x_117) ;  /* 0xffffffdc000c7947 */ /* 0x000fea000383ffff */
        .weak           $__internal_0_$__cuda_sm10x_tcgen05_guardrail_trap_col_being_dealloced_not_returned_by_alloc
        .type           $__internal_0_$__cuda_sm10x_tcgen05_guardrail_trap_col_being_dealloced_not_returned_by_alloc,@function
        .size           $__internal_0_$__cuda_sm10x_tcgen05_guardrail_trap_col_being_dealloced_not_returned_by_alloc,($__internal_1_$__cuda_sm10x_tcgen05_guardrail_trap_phase_invalid_during_alloc - $__internal_0_$__cuda_sm10x_tcgen05_guardrail_trap_col_being_dealloced_not_returned_by_alloc)
$__internal_0_$__cuda_sm10x_tcgen05_guardrail_trap_col_being_dealloced_not_returned_by_alloc:
[----:B------:R-:W-:Y:S05]  /*9420*/  BPT.TRAP 0x1 ;  /* 0x000000040000795c */ /* 0x000fea0000300000 */
[----:B------:R-:W-:-:S04]  /*9430*/  HFMA2 R3, -RZ, RZ, 0, 0 ;  /* 0x00000000ff037431 */ /* 0x000fc800000001ff */
[----:B------:R-:W-:Y:S05]  /*9440*/  RET.REL.NODEC R2 `(_ZN7cutlass13device_kernelINS_4conv6kernel13ConvUniversalINS1_16ConvProblemShapeILNS1_8OperatorE0ELi3EEENS1_10collective14CollectiveConvINS1_47MainloopSm100TmaUmmaWarpSpecializedImplicitGemmILS5_0ELi20ELi3ELi1ELi2EN4cute5tupleIJNSA_1CILi2EEENSC_ILi1EEESE_EEEEENSB_IJNSC_ILi256EEENSC_ILi64EEENSB_IJSI_EEEEEENS_12float_e4m3_tESL_NSA_8TiledMMAINSA_8MMA_AtomIJNSA_10MMA_TraitsINSA_25SM100_MMA_F8F6F4_2x1SM_SSEJSL_SL_fSH_SI_NSA_17integral_constantINSA_4UMMA5MajorELSS_0EEEST_NSQ_INSR_7ScaleInELSU_0EEESV_EEEEEENSA_6LayoutINSB_IJSE_SE_SE_EEENSB_IJNSC_ILi0EEES10_S10_EEEEENSB_IJNSA_10UnderscoreES13_S13_EEEEENS7_6detail27Sm100ImplicitGemmTileTraitsINSA_25SM100_TMA_2SM_LOAD_IM2COLENSA_14ComposedLayoutINSA_7SwizzleILi2ELi4ELi3EEENSA_18smem_ptr_flag_bitsILi8EEENSY_INSB_IJNSC_ILi8EEESI_EEENSB_IJSI_SE_EEEEEEEvEENS17_INSA_18SM100_TMA_2SM_LOADES1I_vEEEENS_8epilogue10collective18CollectiveEpilogueINS1N_23Sm100TmaWarpSpecializedILi1ELi1ELi64ELb0ELb0EEEJNSB_IJNSC_ILi128EEESI_SJ_EEENSB_IJNSY_IS1S_SE_EENSY_ISI_SE_EEEEESL_NSB_IJNSB_IJllllEEESE_S10_EEESL_S1Y_NS1N_6fusion15FusionCallbacksIS1R_NS1Z_17LinearCombinationISL_fSL_fLNS_15FloatRoundStyleE2EEES1T_S1W_JEEENSA_5SM1004TMEM4LOAD26SM100_TMEM_LOAD_32dp32b64xENSA_20SM90_TMA_LOAD_IM2COLES1I_NSA_39AutoVectorizingCopyWithAssumedAlignmentILi128EEENSA_21SM90_TMA_STORE_IM2COLES1I_S2B_S2B_EEEvvEEEEvNT_6ParamsE) ;  /* 0xffffff6802ec7950 */ /* 0x000fea0003c3ffff */
        .weak           $__internal_1_$__cuda_sm10x_tcgen05_guardrail_trap_phase_invalid_during_alloc
        .type           $__internal_1_$__cuda_sm10x_tcgen05_guardrail_trap_phase_invalid_during_alloc,@function
        .size           $__internal_1_$__cuda_sm10x_tcgen05_guardrail_trap_phase_invalid_during_alloc,($__internal_2_$__cuda_sm10x_tcgen05_guardrail_trap_unallocated_columns_being_dealloced - $__internal_1_$__cuda_sm10x_tcgen05_guardrail_trap_phase_invalid_during_alloc)
$__internal_1_$__cuda_sm10x_tcgen05_guardrail_trap_phase_invalid_during_alloc:
[----:B------:R-:W-:Y:S05]  /*9450*/  BPT.TRAP 0x1 ;  /* 0x000000040000795c */ /* 0x000fea0000300000 */
[----:B------:R-:W-:-:S04]  /*9460*/  MOV R5, 0x0 ;  /* 0x0000000000057802 */ /* 0x000fc80000000f00 */
[----:B------:R-:W-:Y:S05]  /*9470*/  RET.REL.NODEC R4 `(_ZN7cutlass13device_kernelINS_4conv6kernel13ConvUniversalINS1_16ConvProblemShapeILNS1_8OperatorE0ELi3EEENS1_10collective14CollectiveConvINS1_47MainloopSm100TmaUmmaWarpSpecializedImplicitGemmILS5_0ELi20ELi3ELi1ELi2EN4cute5tupleIJNSA_1CILi2EEENSC_ILi1EEESE_EEEEENSB_IJNSC_ILi256EEENSC_ILi64EEENSB_IJSI_EEEEEENS_12float_e4m3_tESL_NSA_8TiledMMAINSA_8MMA_AtomIJNSA_10MMA_TraitsINSA_25SM100_MMA_F8F6F4_2x1SM_SSEJSL_SL_fSH_SI_NSA_17integral_constantINSA_4UMMA5MajorELSS_0EEEST_NSQ_INSR_7ScaleInELSU_0EEESV_EEEEEENSA_6LayoutINSB_IJSE_SE_SE_EEENSB_IJNSC_ILi0EEES10_S10_EEEEENSB_IJNSA_10UnderscoreES13_S13_EEEEENS7_6detail27Sm100ImplicitGemmTileTraitsINSA_25SM100_TMA_2SM_LOAD_IM2COLENSA_14ComposedLayoutINSA_7SwizzleILi2ELi4ELi3EEENSA_18smem_ptr_flag_bitsILi8EEENSY_INSB_IJNSC_ILi8EEESI_EEENSB_IJSI_SE_EEEEEEEvEENS17_INSA_18SM100_TMA_2SM_LOADES1I_vEEEENS_8epilogue10collective18CollectiveEpilogueINS1N_23Sm100TmaWarpSpecializedILi1ELi1ELi64ELb0ELb0EEEJNSB_IJNSC_ILi128EEESI_SJ_EEENSB_IJNSY_IS1S_SE_EENSY_ISI_SE_EEEEESL_NSB_IJNSB_IJllllEEESE_S10_EEESL_S1Y_NS1N_6fusion15FusionCallbacksIS1R_NS1Z_17LinearCombinationISL_fSL_fLNS_15FloatRoundStyleE2EEES1T_S1W_JEEENSA_5SM1004TMEM4LOAD26SM100_TMEM_LOAD_32dp32b64xENSA_20SM90_TMA_LOAD_IM2COLES1I_NSA_39AutoVectorizingCopyWithAssumedAlignmentILi128EEENSA_21SM90_TMA_STORE_IM2COLES1I_S2B_S2B_EEEvvEEEEvNT_6ParamsE) ;  /* 0xffffff6804e07950 */ /* 0x000fea0003c3ffff */
        .weak           $__internal_2_$__cuda_sm10x_tcgen05_guardrail_trap_unallocated_columns_being_dealloced
        .type           $__internal_2_$__cuda_sm10x_tcgen05_guardrail_trap_unallocated_columns_being_dealloced,@function
        .size           $__internal_2_$__cuda_sm10x_tcgen05_guardrail_trap_unallocated_columns_being_dealloced,(.L_x_188 - $__internal_2_$__cuda_sm10x_tcgen05_guardrail_trap_unallocated_columns_being_dealloced)
$__internal_2_$__cuda_sm10x_tcgen05_guardrail_trap_unallocated_columns_being_dealloced:
[----:B------:R-:W-:Y:S05]  /*9480*/  BPT.TRAP 0x1 ;  /* 0x000000040000795c */ /* 0x000fea0000300000 */
[----:B------:R-:W-:-:S04]  /*9490*/  HFMA2 R3, -RZ, RZ, 0, 0 ;  /* 0x00000000ff037431 */ /* 0x000fc800000001ff */
[----:B------:R-:W-:Y:S05]  /*94a0*/  RET.REL.NODEC R2 `(_ZN7cutlass13device_kernelINS_4conv6kernel13ConvUniversalINS1_16ConvProblemShapeILNS1_8OperatorE0ELi3EEENS1_10collective14CollectiveConvINS1_47MainloopSm100TmaUmmaWarpSpecializedImplicitGemmILS5_0ELi20ELi3ELi1ELi2EN4cute5tupleIJNSA_1CILi2EEENSC_ILi1EEESE_EEEEENSB_IJNSC_ILi256EEENSC_ILi64EEENSB_IJSI_EEEEEENS_12float_e4m3_tESL_NSA_8TiledMMAINSA_8MMA_AtomIJNSA_10MMA_TraitsINSA_25SM100_MMA_F8F6F4_2x1SM_SSEJSL_SL_fSH_SI_NSA_17integral_constantINSA_4UMMA5MajorELSS_0EEEST_NSQ_INSR_7ScaleInELSU_0EEESV_EEEEEENSA_6LayoutINSB_IJSE_SE_SE_EEENSB_IJNSC_ILi0EEES10_S10_EEEEENSB_IJNSA_10UnderscoreES13_S13_EEEEENS7_6detail27Sm100ImplicitGemmTileTraitsINSA_25SM100_TMA_2SM_LOAD_IM2COLENSA_14ComposedLayoutINSA_7SwizzleILi2ELi4ELi3EEENSA_18smem_ptr_flag_bitsILi8EEENSY_INSB_IJNSC_ILi8EEESI_EEENSB_IJSI_SE_EEEEEEEvEENS17_INSA_18SM100_TMA_2SM_LOADES1I_vEEEENS_8epilogue10collective18CollectiveEpilogueINS1N_23Sm100TmaWarpSpecializedILi1ELi1ELi64ELb0ELb0EEEJNSB_IJNSC_ILi128EEESI_SJ_EEENSB_IJNSY_IS1S_SE_EENSY_ISI_SE_EEEEESL_NSB_IJNSB_IJllllEEESE_S10_EEESL_S1Y_NS1N_6fusion15FusionCallbacksIS1R_NS1Z_17LinearCombinationISL_fSL_fLNS_15FloatRoundStyleE2EEES1T_S1W_JEEENSA_5SM1004TMEM4LOAD26SM100_TMEM_LOAD_32dp32b64xENSA_20SM90_TMA_LOAD_IM2COLES1I_NSA_39AutoVectorizingCopyWithAssumedAlignmentILi128EEENSA_21SM90_TMA_STORE_IM2COLES1I_S2B_S2B_EEEvvEEEEvNT_6ParamsE) ;  /* 0xffffff6802d47950 */ /* 0x000fea0003c3ffff */
.L_x_187:
[----:B------:R-:W-:-:S00]  /*94b0*/  BRA `(.L_x_187) ;  /* 0xfffffffc00fc7947 */ /* 0x000fc0000383ffff */
[----:B------:R-:W-:-:S00]  /*94c0*/  NOP ;  /* 0x0000000000007918 */ /* 0x000fc00000000000 */
        /* <DEDUP_REMOVED lines=11> */
.L_x_188:


//--------------------- .nv.global.init           --------------------------
	.section	.nv.global.init,"aw",@progbits
.nv.global.init:
	.type		$str$29,@object
	.size		$str$29,($str$30 - $str$29)
$str$29:
        /*0000*/ 	.byte	0x28, 0x61, 0x64, 0x64, 0x72, 0x65, 0x73, 0x73, 0x20, 0x26, 0x20, 0x6d, 0x61, 0x73, 0x6b, 0x29
        /*0010*/ 	.byte	0x20, 0x3d, 0x3d, 0x20, 0x30, 0x00
	.type		$str$30,@object
	.size		$str$30,($str$28 - $str$30)
$str$30:
        /*0016*/ 	.byte	0x2f, 0x74, 0x6d, 0x70, 0x2f, 0x63, 0x75, 0x74, 0x6c, 0x61, 0x73, 0x73, 0x5f, 0x73, 0x77, 0x65
        /*0026*/ 	.byte	0x65, 0x70, 0x5f, 0x73, 0x72, 0x63, 0x2f, 0x69, 0x6e, 0x63, 0x6c, 0x75, 0x64, 0x65, 0x2f, 0x63
        /*0036*/ 	.byte	0x75, 0x74, 0x65, 0x2f, 0x70, 0x6f, 0x69, 0x6e, 0x74, 0x65, 0x72, 0x5f, 0x66, 0x6c, 0x61, 0x67
        /*0046*/ 	.byte	0x67, 0x65, 0x64, 0x2e, 0x68, 0x70, 0x70, 0x00
	.type		$str$28,@object
	.size		$str$28,($str$27 - $str$28)
$str$28:
        /*004e*/ 	.byte	0x2f, 0x74, 0x6d, 0x70, 0x2f, 0x63, 0x75, 0x74, 0x6c, 0x61, 0x73, 0x73, 0x5f, 0x73, 0x77, 0x65
        /*005e*/ 	.byte	0x65, 0x70, 0x5f, 0x73, 0x72, 0x63, 0x2f, 0x69, 0x6e, 0x63, 0x6c, 0x75, 0x64, 0x65, 0x2f, 0x63
        /*006e*/ 	.byte	0x75, 0x74, 0x65, 0x2f, 0x61, 0x74, 0x6f, 0x6d, 0x2f, 0x63, 0x6f, 0x70, 0x79, 0x5f, 0x74, 0x72
        /*007e*/ 	.byte	0x61, 0x69, 0x74, 0x73, 0x5f, 0x73, 0x6d, 0x31, 0x30, 0x30, 0x2e, 0x68, 0x70, 0x70, 0x00
	.type		$str$27,@object
	.size		$str$27,(__unnamed_1 - $str$27)
$str$27:
        /*008d*/ 	.byte	0x28, 0x28, 0x75, 0x69, 0x6e, 0x74, 0x33, 0x32, 0x5f, 0x74, 0x28, 0x74, 0x68, 0x72, 0x65, 0x61
        /*009d*/ 	.byte	0x64, 0x49, 0x64, 0x78, 0x2e, 0x78, 0x29, 0x20, 0x2f, 0x20, 0x33, 0x32, 0x29, 0x20, 0x25, 0x20
        /*00ad*/ 	.byte	0x34, 0x29, 0x20, 0x3d, 0x3d, 0x20, 0x28, 0x28, 0x28, 0x74, 0x6d, 0x65, 0x6d, 0x5f, 0x61, 0x64
        /*00bd*/ 	.byte	0x64, 0x72, 0x20, 0x3e, 0x3e, 0x20, 0x31, 0x36, 0x29, 0x20, 0x2f, 0x20, 0x33, 0x32, 0x29, 0x20
        /*00cd*/ 	.byte	0x25, 0x20, 0x34, 0x29, 0x00
	.type		__unnamed_1,@object
	.size		__unnamed_1,(__unnamed_2 - __unnamed_1)
__unnamed_1:
        /*00d2*/ 	.byte	0x61, 0x75, 0x74, 0x6f, 0x20, 0x63, 0x75, 0x74, 0x65, 0x3a, 0x3a, 0x61, 0x73, 0x5f, 0x70, 0x6f
        /* <DEDUP_REMOVED lines=24> */
        /*0262*/ 	.byte	0x43, 0x3c, 0x38, 0x31, 0x39, 0x32, 0x3e, 0x3e, 0x3e, 0x3e, 0x5d, 0x00
	.type		__unnamed_2,@object
	.size		__unnamed_2,(.L_2 - __unnamed_2)
__unnamed_2:
        /* <DEDUP_REMOVED lines=42> */
        /*050e*/ 	.byte	0x3e, 0x3e, 0x3e, 0x3e, 0x5d, 0x00
.L_2:


//--------------------- .nv.shared._ZN7cutlass13device_kernelINS_4conv6kernel13ConvUniversalINS1_16ConvProblemShapeILNS1_8OperatorE0ELi3EEENS1_10collective14CollectiveConvINS1_47MainloopSm100TmaUmmaWarpSpecializedImplicitGemmILS5_0ELi20ELi3ELi1ELi2EN4cute5tupleIJNSA_1CILi2EEENSC_ILi1EEESE_EEEEENSB_IJNSC_ILi256EEENSC_ILi64EEENSB_IJSI_EEEEEENS_12float_e4m3_tESL_NSA_8TiledMMAINSA_8MMA_AtomIJNSA_10MMA_TraitsINSA_25SM100_MMA_F8F6F4_2x1SM_SSEJSL_SL_fSH_SI_NSA_17integral_constantINSA_4UMMA5MajorELSS_0EEEST_NSQ_INSR_7ScaleInELSU_0EEESV_EEEEEENSA_6LayoutINSB_IJSE_SE_SE_EEENSB_IJNSC_ILi0EEES10_S10_EEEEENSB_IJNSA_10UnderscoreES13_S13_EEEEENS7_6detail27Sm100ImplicitGemmTileTraitsINSA_25SM100_TMA_2SM_LOAD_IM2COLENSA_14ComposedLayoutINSA_7SwizzleILi2ELi4ELi3EEENSA_18smem_ptr_flag_bitsILi8EEENSY_INSB_IJNSC_ILi8EEESI_EEENSB_IJSI_SE_EEEEEEEvEENS17_INSA_18SM100_TMA_2SM_LOADES1I_vEEEENS_8epilogue10collective18CollectiveEpilogueINS1N_23Sm100TmaWarpSpecializedILi1ELi1ELi64ELb0ELb0EEEJNSB_IJNSC_ILi128EEESI_SJ_EEENSB_IJNSY_IS1S_SE_EENSY_ISI_SE_EEEEESL_NSB_IJNSB_IJllllEEESE_S10_EEESL_S1Y_NS1N_6fusion15FusionCallbacksIS1R_NS1Z_17LinearCombinationISL_fSL_fLNS_15FloatRoundStyleE2EEES1T_S1W_JEEENSA_5SM1004TMEM4LOAD26SM100_TMEM_LOAD_32dp32b64xENSA_20SM90_TMA_LOAD_IM2COLES1I_NSA_39AutoVectorizingCopyWithAssumedAlignmentILi128EEENSA_21SM90_TMA_STORE_IM2COLES1I_S2B_S2B_EEEvvEEEEvNT_6ParamsE --------------------------
	.section	.nv.shared._ZN7cutlass13device_kernelINS_4conv6kernel13ConvUniversalINS1_16ConvProblemShapeILNS1_8OperatorE0ELi3EEENS1_10collective14CollectiveConvINS1_47MainloopSm100TmaUmmaWarpSpecializedImplicitGemmILS5_0ELi20ELi3ELi1ELi2EN4cute5tupleIJNSA_1CILi2EEENSC_ILi1EEESE_EEEEENSB_IJNSC_ILi256EEENSC_ILi64EEENSB_IJSI_EEEEEENS_12float_e4m3_tESL_NSA_8TiledMMAINSA_8MMA_AtomIJNSA_10MMA_TraitsINSA_25SM100_MMA_F8F6F4_2x1SM_SSEJSL_SL_fSH_SI_NSA_17integral_constantINSA_4UMMA5MajorELSS_0EEEST_NSQ_INSR_7ScaleInELSU_0EEESV_EEEEEENSA_6LayoutINSB_IJSE_SE_SE_EEENSB_IJNSC_ILi0EEES10_S10_EEEEENSB_IJNSA_10UnderscoreES13_S13_EEEEENS7_6detail27Sm100ImplicitGemmTileTraitsINSA_25SM100_TMA_2SM_LOAD_IM2COLENSA_14ComposedLayoutINSA_7SwizzleILi2ELi4ELi3EEENSA_18smem_ptr_flag_bitsILi8EEENSY_INSB_IJNSC_ILi8EEESI_EEENSB_IJSI_SE_EEEEEEEvEENS17_INSA_18SM100_TMA_2SM_LOADES1I_vEEEENS_8epilogue10collective18CollectiveEpilogueINS1N_23Sm100TmaWarpSpecializedILi1ELi1ELi64ELb0ELb0EEEJNSB_IJNSC_ILi128EEESI_SJ_EEENSB_IJNSY_IS1S_SE_EENSY_ISI_SE_EEEEESL_NSB_IJNSB_IJllllEEESE_S10_EEESL_S1Y_NS1N_6fusion15FusionCallbacksIS1R_NS1Z_17LinearCombinationISL_fSL_fLNS_15FloatRoundStyleE2EEES1T_S1W_JEEENSA_5SM1004TMEM4LOAD26SM100_TMEM_LOAD_32dp32b64xENSA_20SM90_TMA_LOAD_IM2COLES1I_NSA_39AutoVectorizingCopyWithAssumedAlignmentILi128EEENSA_21SM90_TMA_STORE_IM2COLES1I_S2B_S2B_EEEvvEEEEvNT_6ParamsE,"aw",@nobits
	.sectionflags	@""
	.align	16
	.zero		1024


//--------------------- .nv.shared.reserved.0     --------------------------
	.section	.nv.shared.reserved.0,"aw",@nobits
	.weak		__nv_reservedSMEM_offset_0_alias
	.size		__nv_reservedSMEM_offset_0_alias, 0, 64
	.other		__nv_reservedSMEM_offset_0_alias,@"STO_CUDA_RESERVED_SHARED STV_DEFAULT"
__nv_reservedSMEM_offset_0_alias:
	.zero		0
.nv.shared.reserved.0:
	.zero		64
	.weak		__nv_reservedSMEM_tcgen05_partition
	.type		__nv_reservedSMEM_tcgen05_partition,@object
	.size		__nv_reservedSMEM_tcgen05_partition,(.L_0 - __nv_reservedSMEM_tcgen05_partition)
__nv_reservedSMEM_tcgen05_partition:
	.zero		32
.L_0:


//--------------------- .nv.global                --------------------------
	.section	.nv.global,"aw",@nobits
.nv.global:
	.type		_ZN39_INTERNAL_64bdb0f5_4_k_cu_be63092d_31194cute1_E,@object
	.size		_ZN39_INTERNAL_64bdb0f5_4_k_cu_be63092d_31194cute1_E,(_ZN39_INTERNAL_64bdb0f5_4_k_cu_be63092d_31194cuda3std3__45__cpo6cbeginE - _ZN39_INTERNAL_64bdb0f5_4_k_cu_be63092d_31194cute1_E)
_ZN39_INTERNAL_64bdb0f5_4_k_cu_be63092d_31194cute1_E:
	.zero		1
	.type		_ZN39_INTERNAL_64bdb0f5_4_k_cu_be63092d_31194cuda3std3__45__cpo6cbeginE,@object
	.size		_ZN39_INTERNAL_64bdb0f5_4_k_cu_be63092d_31194cuda3std3__45__cpo6cbeginE,(_ZN39_INTERNAL_64bdb0f5_4_k_cu_be63092d_31194cuda3std3__48in_placeE - _ZN39_INTERNAL_64bdb0f5_4_k_cu_be63092d_31194cuda3std3__45__cpo6cbeginE)
_ZN39_INTERNAL_64bdb0f5_4_k_cu_be63092d_31194cuda3std3__45__cpo6cbeginE:
	.zero		1
	.type		_ZN39_INTERNAL_64bdb0f5_4_k_cu_be63092d_31194cuda3std3__48in_placeE,@object
	.size		_ZN39_INTERNAL_64bdb0f5_4_k_cu_be63092d_31194cuda3std3__48in_placeE,(_ZN39_INTERNAL_64bdb0f5_4_k_cu_be63092d_31194cuda3std6ranges3__45__cpo9iter_moveE - _ZN39_INTERNAL_64bdb0f5_4_k_cu_be63092d_31194cuda3std3__48in_placeE)
_ZN39_INTERNAL_64bdb0f5_4_k_cu_be63092d_31194cuda3std3__48in_placeE:
	.zero		1
	.type		_ZN39_INTERNAL_64bdb0f5_4_k_cu_be63092d_31194cuda3std6ranges3__45__cpo9iter_moveE,@object
	.size		_ZN39_INTERNAL_64bdb0f5_4_k_cu_be63092d_31194cuda3std6ranges3__45__cpo9iter_moveE,(_ZN39_INTERNAL_64bdb0f5_4_k_cu_be63092d_31194cuda3std3__45__cpo5beginE - _ZN39_INTERNAL_64bdb0f5_4_k_cu_be63092d_31194cuda3std6ranges3__45__cpo9iter_moveE)
_ZN39_INTERNAL_64bdb0f5_4_k_cu_be63092d_31194cuda3std6ranges3__45__cpo9iter_moveE:
	.zero		1
	.type		_ZN39_INTERNAL_64bdb0f5_4_k_cu_be63092d_31194cuda3std3__45__cpo5beginE,@object
	.size		_ZN39_INTERNAL_64bdb0f5_4_k_cu_be63092d_31194cuda3std3__45__cpo5beginE,(_ZN39_INTERNAL_64bdb0f5_4_k_cu_be63092d_31194cuda3std3__441_GLOBAL__N__64bdb0f5_4_k_cu_be63092d_31196ignoreE - _ZN39_INTERNAL_64bdb0f5_4_k_cu_be63092d_31194cuda3std3__45__cpo5beginE)
_ZN39_INTERNAL_64bdb0f5_4_k_cu_be63092d_31194cuda3std3__45__cpo5beginE:
	.zero		1
	.type		_ZN39_INTERNAL_64bdb0f5_4_k_cu_be63092d_31194cuda3std3__441_GLOBAL__N__64bdb0f5_4_k_cu_be63092d_31196ignoreE,@object
	.size		_ZN39_INTERNAL_64bdb0f5_4_k_cu_be63092d_31194cuda3std3__441_GLOBAL__N__64bdb0f5_4_k_cu_be63092d_31196ignoreE,(_ZN39_INTERNAL_64bdb0f5_4_k_cu_be63092d_31194cute7productE - _ZN39_INTERNAL_64bdb0f5_4_k_cu_be63092d_31194cuda3std3__441_GLOBAL__N__64bdb0f5_4_k_cu_be63092d_31196ignoreE)
_ZN39_INTERNAL_64bdb0f5_4_k_cu_be63092d_31194cuda3std3__441_GLOBAL__N__64bdb0f5_4_k_cu_be63092d_31196ignoreE:
	.zero		1
	.type		_ZN39_INTERNAL_64bdb0f5_4_k_cu_be63092d_31194cute7productE,@object
	.size		_ZN39_INTERNAL_64bdb0f5_4_k_cu_be63092d_31194cute7productE,(_ZN39_INTERNAL_64bdb0f5_4_k_cu_be63092d_31194cuda3std3__45__cpo3endE - _ZN39_INTERNAL_64bdb0f5_4_k_cu_be63092d_31194cute7productE)
_ZN39_INTERNAL_64bdb0f5_4_k_cu_be63092d_31194cute7productE:
	.zero		1
	.type		_ZN39_INTERNAL_64bdb0f5_4_k_cu_be63092d_31194cuda3std3__45__cpo3endE,@object
	.size		_ZN39_INTERNAL_64bdb0f5_4_k_cu_be63092d_31194cuda3std3__45__cpo3endE,(_ZN39_INTERNAL_64bdb0f5_4_k_cu_be63092d_31194cuda3std3__419piecewise_constructE - _ZN39_INTERNAL_64bdb0f5_4_k_cu_be63092d_31194cuda3std3__45__cpo3endE)
_ZN39_INTERNAL_64bdb0f5_4_k_cu_be63092d_31194cuda3std3__45__cpo3endE:
	.zero		1
	.type		_ZN39_INTERNAL_64bdb0f5_4_k_cu_be63092d_31194cuda3std3__419piecewise_constructE,@object
	.size		_ZN39_INTERNAL_64bdb0f5_4_k_cu_be63092d_31194cuda3std3__419piecewise_constructE,(_ZN39_INTERNAL_64bdb0f5_4_k_cu_be63092d_31194cuda3std3__45__cpo4cendE - _ZN39_INTERNAL_64bdb0f5_4_k_cu_be63092d_31194cuda3std3__419piecewise_constructE)
_ZN39_INTERNAL_64bdb0f5_4_k_cu_be63092d_31194cuda3std3__419piecewise_constructE:
	.zero		1
	.type		_ZN39_INTERNAL_64bdb0f5_4_k_cu_be63092d_31194cuda3std3__45__cpo4cendE,@object
	.size		_ZN39_INTERNAL_64bdb0f5_4_k_cu_be63092d_31194cuda3std3__45__cpo4cendE,(_ZN39_INTERNAL_64bdb0f5_4_k_cu_be63092d_31194cuda3std6ranges3__45__cpo4swapE - _ZN39_INTERNAL_64bdb0f5_4_k_cu_be63092d_31194cuda3std3__45__cpo4cendE)
_ZN39_INTERNAL_64bdb0f5_4_k_cu_be63092d_31194cuda3std3__45__cpo4cendE:
	.zero		1
	.type		_ZN39_INTERNAL_64bdb0f5_4_k_cu_be63092d_31194cuda3std6ranges3__45__cpo4swapE,@object
	.size		_ZN39_INTERNAL_64bdb0f5_4_k_cu_be63092d_31194cuda3std6ranges3__45__cpo4swapE,(.L_10 - _ZN39_INTERNAL_64bdb0f5_4_k_cu_be63092d_31194cuda3std6ranges3__45__cpo4swapE)
_ZN39_INTERNAL_64bdb0f5_4_k_cu_be63092d_31194cuda3std6ranges3__45__cpo4swapE:
	.zero		1
.L_10:


//--------------------- .nv.constant0._ZN7cutlass13device_kernelINS_4conv6kernel13ConvUniversalINS1_16ConvProblemShapeILNS1_8OperatorE0ELi3EEENS1_10collective14CollectiveConvINS1_47MainloopSm100TmaUmmaWarpSpecializedImplicitGemmILS5_0ELi20ELi3ELi1ELi2EN4cute5tupleIJNSA_1CILi2EEENSC_ILi1EEESE_EEEEENSB_IJNSC_ILi256EEENSC_ILi64EEENSB_IJSI_EEEEEENS_12float_e4m3_tESL_NSA_8TiledMMAINSA_8MMA_AtomIJNSA_10MMA_TraitsINSA_25SM100_MMA_F8F6F4_2x1SM_SSEJSL_SL_fSH_SI_NSA_17integral_constantINSA_4UMMA5MajorELSS_0EEEST_NSQ_INSR_7ScaleInELSU_0EEESV_EEEEEENSA_6LayoutINSB_IJSE_SE_SE_EEENSB_IJNSC_ILi0EEES10_S10_EEEEENSB_IJNSA_10UnderscoreES13_S13_EEEEENS7_6detail27Sm100ImplicitGemmTileTraitsINSA_25SM100_TMA_2SM_LOAD_IM2COLENSA_14ComposedLayoutINSA_7SwizzleILi2ELi4ELi3EEENSA_18smem_ptr_flag_bitsILi8EEENSY_INSB_IJNSC_ILi8EEESI_EEENSB_IJSI_SE_EEEEEEEvEENS17_INSA_18SM100_TMA_2SM_LOADES1I_vEEEENS_8epilogue10collective18CollectiveEpilogueINS1N_23Sm100TmaWarpSpecializedILi1ELi1ELi64ELb0ELb0EEEJNSB_IJNSC_ILi128EEESI_SJ_EEENSB_IJNSY_IS1S_SE_EENSY_ISI_SE_EEEEESL_NSB_IJNSB_IJllllEEESE_S10_EEESL_S1Y_NS1N_6fusion15FusionCallbacksIS1R_NS1Z_17LinearCombinationISL_fSL_fLNS_15FloatRoundStyleE2EEES1T_S1W_JEEENSA_5SM1004TMEM4LOAD26SM100_TMEM_LOAD_32dp32b64xENSA_20SM90_TMA_LOAD_IM2COLES1I_NSA_39AutoVectorizingCopyWithAssumedAlignmentILi128EEENSA_21SM90_TMA_STORE_IM2COLES1I_S2B_S2B_EEEvvEEEEvNT_6ParamsE --------------------------
	.section	.nv.constant0._ZN7cutlass13device_kernelINS_4conv6kernel13ConvUniversalINS1_16ConvProblemShapeILNS1_8OperatorE0ELi3EEENS1_10collective14CollectiveConvINS1_47MainloopSm100TmaUmmaWarpSpecializedImplicitGemmILS5_0ELi20ELi3ELi1ELi2EN4cute5tupleIJNSA_1CILi2EEENSC_ILi1EEESE_EEEEENSB_IJNSC_ILi256EEENSC_ILi64EEENSB_IJSI_EEEEEENS_12float_e4m3_tESL_NSA_8TiledMMAINSA_8MMA_AtomIJNSA_10MMA_TraitsINSA_25SM100_MMA_F8F6F4_2x1SM_SSEJSL_SL_fSH_SI_NSA_17integral_constantINSA_4UMMA5MajorELSS_0EEEST_NSQ_INSR_7ScaleInELSU_0EEESV_EEEEEENSA_6LayoutINSB_IJSE_SE_SE_EEENSB_IJNSC_ILi0EEES10_S10_EEEEENSB_IJNSA_10UnderscoreES13_S13_EEEEENS7_6detail27Sm100ImplicitGemmTileTraitsINSA_25SM100_TMA_2SM_LOAD_IM2COLENSA_14ComposedLayoutINSA_7SwizzleILi2ELi4ELi3EEENSA_18smem_ptr_flag_bitsILi8EEENSY_INSB_IJNSC_ILi8EEESI_EEENSB_IJSI_SE_EEEEEEEvEENS17_INSA_18SM100_TMA_2SM_LOADES1I_vEEEENS_8epilogue10collective18CollectiveEpilogueINS1N_23Sm100TmaWarpSpecializedILi1ELi1ELi64ELb0ELb0EEEJNSB_IJNSC_ILi128EEESI_SJ_EEENSB_IJNSY_IS1S_SE_EENSY_ISI_SE_EEEEESL_NSB_IJNSB_IJllllEEESE_S10_EEESL_S1Y_NS1N_6fusion15FusionCallbacksIS1R_NS1Z_17LinearCombinationISL_fSL_fLNS_15FloatRoundStyleE2EEES1T_S1W_JEEENSA_5SM1004TMEM4LOAD26SM100_TMEM_LOAD_32dp32b64xENSA_20SM90_TMA_LOAD_IM2COLES1I_NSA_39AutoVectorizingCopyWithAssumedAlignmentILi128EEENSA_21SM90_TMA_STORE_IM2COLES1I_S2B_S2B_EEEvvEEEEvNT_6ParamsE,"a",@progbits
	.sectionflags	@""
	.align	4
.nv.constant0._ZN7cutlass13device_kernelINS_4conv6kernel13ConvUniversalINS1_16ConvProblemShapeILNS1_8OperatorE0ELi3EEENS1_10collective14CollectiveConvINS1_47MainloopSm100TmaUmmaWarpSpecializedImplicitGemmILS5_0ELi20ELi3ELi1ELi2EN4cute5tupleIJNSA_1CILi2EEENSC_ILi1EEESE_EEEEENSB_IJNSC_ILi256EEENSC_ILi64EEENSB_IJSI_EEEEEENS_12float_e4m3_tESL_NSA_8TiledMMAINSA_8MMA_AtomIJNSA_10MMA_TraitsINSA_25SM100_MMA_F8F6F4_2x1SM_SSEJSL_SL_fSH_SI_NSA_17integral_constantINSA_4UMMA5MajorELSS_0EEEST_NSQ_INSR_7ScaleInELSU_0EEESV_EEEEEENSA_6LayoutINSB_IJSE_SE_SE_EEENSB_IJNSC_ILi0EEES10_S10_EEEEENSB_IJNSA_10UnderscoreES13_S13_EEEEENS7_6detail27Sm100ImplicitGemmTileTraitsINSA_25SM100_TMA_2SM_LOAD_IM2COLENSA_14ComposedLayoutINSA_7SwizzleILi2ELi4ELi3EEENSA_18smem_ptr_flag_bitsILi8EEENSY_INSB_IJNSC_ILi8EEESI_EEENSB_IJSI_SE_EEEEEEEvEENS17_INSA_18SM100_TMA_2SM_LOADES1I_vEEEENS_8epilogue10collective18CollectiveEpilogueINS1N_23Sm100TmaWarpSpecializedILi1ELi1ELi64ELb0ELb0EEEJNSB_IJNSC_ILi128EEESI_SJ_EEENSB_IJNSY_IS1S_SE_EENSY_ISI_SE_EEEEESL_NSB_IJNSB_IJllllEEESE_S10_EEESL_S1Y_NS1N_6fusion15FusionCallbacksIS1R_NS1Z_17LinearCombinationISL_fSL_fLNS_15FloatRoundStyleE2EEES1T_S1W_JEEENSA_5SM1004TMEM4LOAD26SM100_TMEM_LOAD_32dp32b64xENSA_20SM90_TMA_LOAD_IM2COLES1I_NSA_39AutoVectorizingCopyWithAssumedAlignmentILi128EEENSA_21SM90_TMA_STORE_IM2COLES1I_S2B_S2B_EEEvvEEEEvNT_6ParamsE:
	.zero		3200


//--------------------- SYMBOLS --------------------------

	.type		.nv.reservedSmem.offset0,@object
	.size		.nv.reservedSmem.offset0,0x4
	.type		.nv.reservedSmem.cap,@object
	.size		.nv.reservedSmem.cap,0x4
	.type		__assertfail,@function
